	.headerflags	@"EF_CUDA_TEXMODE_UNIFIED EF_CUDA_64BIT_ADDRESS EF_CUDA_SM80 EF_CUDA_VIRTUAL_SM(EF_CUDA_SM80)"
	.elftype	@"ET_EXEC"


//--------------------- .nv.info                  --------------------------
	.section	.nv.info,"",@"SHT_CUDA_INFO"
	.align	4


	//----- nvinfo : EIATTR_REGCOUNT
	.align		4
        /*0000*/ 	.byte	0x04, 0x2f
        /*0002*/ 	.short	(.L_1 - .L_0)
	.align		4
.L_0:
        /*0004*/ 	.word	index@(matmul_kernel)
        /*0008*/ 	.word	0x000000a8


	//----- nvinfo : EIATTR_MIN_STACK_SIZE
	.align		4
.L_1:
        /*000c*/ 	.byte	0x04, 0x12
        /*000e*/ 	.short	(.L_3 - .L_2)
	.align		4
.L_2:
        /*0010*/ 	.word	index@(matmul_kernel)
        /*0014*/ 	.word	0x00000000


	//----- nvinfo : EIATTR_FRAME_SIZE
	.align		4
.L_3:
        /*0018*/ 	.byte	0x04, 0x11
        /*001a*/ 	.short	(.L_5 - .L_4)
	.align		4
.L_4:
        /*001c*/ 	.word	index@(matmul_kernel)
        /*0020*/ 	.word	0x00000000


	//----- nvinfo : EIATTR_MIN_STACK_SIZE
	.align		4
.L_5:
        /*0024*/ 	.byte	0x04, 0x12
        /*0026*/ 	.short	(.L_7 - .L_6)
	.align		4
.L_6:
        /*0028*/ 	.word	index@(matmul_kernel)
        /*002c*/ 	.word	0x00000000
.L_7:


//--------------------- .nv.info.matmul_kernel    --------------------------
	.section	.nv.info.matmul_kernel,"",@"SHT_CUDA_INFO"
	.sectionflags	@""
	.align	4


	//----- nvinfo : EIATTR_CUDA_API_VERSION
	.align		4
        /*0000*/ 	.byte	0x04, 0x37
        /*0002*/ 	.short	(.L_9 - .L_8)
.L_8:
        /*0004*/ 	.word	0x0000007c


	//----- nvinfo : EIATTR_SW2861232_WAR
	.align		4
.L_9:
        /*0008*/ 	.byte	0x01, 0x35
	.zero		2


	//----- nvinfo : EIATTR_PARAM_CBANK
	.align		4
        /*000c*/ 	.byte	0x04, 0x0a
        /*000e*/ 	.short	(.L_11 - .L_10)
	.align		4
.L_10:
        /*0010*/ 	.word	index@(.nv.constant0.matmul_kernel)
        /*0014*/ 	.short	0x0160
        /*0016*/ 	.short	0x0030


	//----- nvinfo : EIATTR_CBANK_PARAM_SIZE
	.align		4
.L_11:
        /*0018*/ 	.byte	0x03, 0x19
        /*001a*/ 	.short	0x0030


	//----- nvinfo : EIATTR_KPARAM_INFO
	.align		4
        /*001c*/ 	.byte	0x04, 0x17
        /*001e*/ 	.short	(.L_13 - .L_12)
.L_12:
        /*0020*/ 	.word	0x00000000
        /*0024*/ 	.short	0x0008
        /*0026*/ 	.short	0x002c
        /*0028*/ 	.byte	0x00, 0xf0, 0x11, 0x00


	//----- nvinfo : EIATTR_KPARAM_INFO
	.align		4
.L_13:
        /*002c*/ 	.byte	0x04, 0x17
        /*002e*/ 	.short	(.L_15 - .L_14)
.L_14:
        /*0030*/ 	.word	0x00000000
        /*0034*/ 	.short	0x0007
        /*0036*/ 	.short	0x0028
        /*0038*/ 	.byte	0x00, 0xf0, 0x11, 0x00


	//----- nvinfo : EIATTR_KPARAM_INFO
	.align		4
.L_15:
        /*003c*/ 	.byte	0x04, 0x17
        /*003e*/ 	.short	(.L_17 - .L_16)
.L_16:
        /*0040*/ 	.word	0x00000000
        /*0044*/ 	.short	0x0006
        /*0046*/ 	.short	0x0024
        /*0048*/ 	.byte	0x00, 0xf0, 0x11, 0x00


	//----- nvinfo : EIATTR_KPARAM_INFO
	.align		4
.L_17:
        /*004c*/ 	.byte	0x04, 0x17
        /*004e*/ 	.short	(.L_19 - .L_18)
.L_18:
        /*0050*/ 	.word	0x00000000
        /*0054*/ 	.short	0x0005
        /*0056*/ 	.short	0x0020
        /*0058*/ 	.byte	0x00, 0xf0, 0x11, 0x00


	//----- nvinfo : EIATTR_KPARAM_INFO
	.align		4
.L_19:
        /*005c*/ 	.byte	0x04, 0x17
        /*005e*/ 	.short	(.L_21 - .L_20)
.L_20:
        /*0060*/ 	.word	0x00000000
        /*0064*/ 	.short	0x0004
        /*0066*/ 	.short	0x001c
        /*0068*/ 	.byte	0x00, 0xf0, 0x11, 0x00


	//----- nvinfo : EIATTR_KPARAM_INFO
	.align		4
.L_21:
        /*006c*/ 	.byte	0x04, 0x17
        /*006e*/ 	.short	(.L_23 - .L_22)
.L_22:
        /*0070*/ 	.word	0x00000000
        /*0074*/ 	.short	0x0003
        /*0076*/ 	.short	0x0018
        /*0078*/ 	.byte	0x00, 0xf0, 0x11, 0x00


	//----- nvinfo : EIATTR_KPARAM_INFO
	.align		4
.L_23:
        /*007c*/ 	.byte	0x04, 0x17
        /*007e*/ 	.short	(.L_25 - .L_24)
.L_24:
        /*0080*/ 	.word	0x00000000
        /*0084*/ 	.short	0x0002
        /*0086*/ 	.short	0x0010
        /*0088*/ 	.byte	0x00, 0xf0, 0x21, 0x00


	//----- nvinfo : EIATTR_KPARAM_INFO
	.align		4
.L_25:
        /*008c*/ 	.byte	0x04, 0x17
        /*008e*/ 	.short	(.L_27 - .L_26)
.L_26:
        /*0090*/ 	.word	0x00000000
        /*0094*/ 	.short	0x0001
        /*0096*/ 	.short	0x0008
        /*0098*/ 	.byte	0x00, 0xf0, 0x21, 0x00


	//----- nvinfo : EIATTR_KPARAM_INFO
	.align		4
.L_27:
        /*009c*/ 	.byte	0x04, 0x17
        /*009e*/ 	.short	(.L_29 - .L_28)
.L_28:
        /*00a0*/ 	.word	0x00000000
        /*00a4*/ 	.short	0x0000
        /*00a6*/ 	.short	0x0000
        /*00a8*/ 	.byte	0x00, 0xf0, 0x21, 0x00


	//----- nvinfo : EIATTR_MAXREG_COUNT
	.align		4
.L_29:
        /*00ac*/ 	.byte	0x03, 0x1b
        /*00ae*/ 	.short	0x00ff


	//----- nvinfo : EIATTR_EXIT_INSTR_OFFSETS
	.align		4
        /*00b0*/ 	.byte	0x04, 0x1c
        /*00b2*/ 	.short	(.L_31 - .L_30)


	//   ....[0]....
.L_30:
        /*00b4*/ 	.word	0x000029a0


	//   ....[1]....
        /*00b8*/ 	.word	0x000029d0


	//----- nvinfo : EIATTR_MAX_THREADS
	.align		4
.L_31:
        /*00bc*/ 	.byte	0x04, 0x05
        /*00be*/ 	.short	(.L_33 - .L_32)
.L_32:
        /*00c0*/ 	.word	0x00000080
        /*00c4*/ 	.word	0x00000001
        /*00c8*/ 	.word	0x00000001
.L_33:


//--------------------- .nv.callgraph             --------------------------
	.section	.nv.callgraph,"",@"SHT_CUDA_CALLGRAPH"
	.align	4
	.sectionentsize	8
	.align		4
        /*0000*/ 	.word	0x00000000
	.align		4
        /*0004*/ 	.word	0xffffffff
	.align		4
        /*0008*/ 	.word	0x00000000
	.align		4
        /*000c*/ 	.word	0xfffffffe
	.align		4
        /*0010*/ 	.word	0x00000000
	.align		4
        /*0014*/ 	.word	0xfffffffd
	.align		4
        /*0018*/ 	.word	0x00000000
	.align		4
        /*001c*/ 	.word	0xfffffffc


//--------------------- .nv.rel.action            --------------------------
	.section	.nv.rel.action,"",@"SHT_CUDA_RELOCINFO"
	.align	8
	.sectionentsize	8
        /*0000*/ 	.byte	0x73, 0x00, 0x00, 0x00, 0x00, 0x00, 0x00, 0x00, 0x00, 0x00, 0x00, 0x11, 0x25, 0x00, 0x05, 0x36


//--------------------- .nv.constant0.matmul_kernel --------------------------
	.section	.nv.constant0.matmul_kernel,"a",@progbits
	.sectionflags	@""
	.align	4
.nv.constant0.matmul_kernel:
	.zero		400


//--------------------- .text.matmul_kernel       --------------------------
	.section	.text.matmul_kernel,"ax",@progbits
	.sectionflags	@"SHF_BARRIERS=1"
	.sectioninfo	@"SHI_REGISTERS=168"
	.align	128
        .global         matmul_kernel
        .type           matmul_kernel,@function
        .size           matmul_kernel,(.L_x_3 - matmul_kernel)
        .other          matmul_kernel,@"STO_CUDA_ENTRY STV_DEFAULT"
matmul_kernel:
.text.matmul_kernel:
[----:B------:R-:W-:Y:S02]  /*0000*/  MOV R1, c[0x0][0x28] ;  /* 0x00000a0000017a02 */ /* 0x000fe40000000f00 */
[----:B------:R-:W-:Y:S01]  /*0010*/  IMAD.MOV.U32 R3, RZ, RZ, c[0x0][0x17c] ;  /* 0x00005f00ff037624 */ /* 0x000fe200078e00ff */
[----:B------:R-:W1:Y:S01]  /*0020*/  S2R R2, SR_CTAID.X ;  /* 0x0000000000027919 */ /* 0x000e620000002500 */
[----:B------:R-:W-:Y:S01]  /*0030*/  IMAD.MOV.U32 R151, RZ, RZ, 0x1f ;  /* 0x0000001fff977424 */ /* 0x000fe200078e00ff */
[----:B------:R-:W-:Y:S01]  /*0040*/  ULDC UR10, c[0x0][0x180] ;  /* 0x00006000000a7ab9 */ /* 0x000fe20000000800 */
[----:B------:R-:W-:Y:S01]  /*0050*/  IMAD.MOV.U32 R119, RZ, RZ, 0x2 ;  /* 0x00000002ff777424 */ /* 0x000fe200078e00ff */
[----:B------:R-:W-:Y:S01]  /*0060*/  IADD3 R3, R3, 0x3f, RZ ;  /* 0x0000003f03037810 */ /* 0x000fe20007ffe0ff */
[----:B------:R-:W2:Y:S01]  /*0070*/  S2R R121, SR_TID.X ;  /* 0x0000000000797919 */ /* 0x000ea20000002100 */
[----:B------:R-:W-:Y:S01]  /*0080*/  IADD3 R151, R151, c[0x0][0x180], RZ ;  /* 0x0000600097977a10 */ /* 0x000fe20007ffe0ff */
[----:B------:R-:W-:Y:S01]  /*0090*/  UIADD3 UR5, UR10, -0x20, URZ ;  /* 0xffffffe00a057890 */ /* 0x000fe2000fffe03f */
[----:B------:R-:W-:Y:S01]  /*00a0*/  SHF.R.S32.HI R0, RZ, 0x1f, R3 ;  /* 0x0000001fff007819 */ /* 0x000fe20000011403 */
[----:B------:R-:W-:Y:S01]  /*00b0*/  UIADD3 UR4, UR10, -0x40, URZ ;  /* 0xffffffc00a047890 */ /* 0x000fe2000fffe03f */
[----:B------:R-:W-:Y:S01]  /*00c0*/  ISETP.GT.AND P5, PT, R151, 0x1f, PT ;  /* 0x0000001f9700780c */ /* 0x000fe20003fa4270 */
[----:B------:R-:W-:Y:S01]  /*00d0*/  ULDC.64 UR12, c[0x0][0x118] ;  /* 0x00004600000c7ab9 */ /* 0x000fe20000000a00 */
[----:B------:R-:W-:Y:S01]  /*00e0*/  LEA.HI R0, R0, R3, RZ, 0x6 ;  /* 0x0000000300007211 */ /* 0x000fe200078f30ff */
[----:B------:R-:W-:Y:S01]  /*00f0*/  CS2R R36, SRZ ;  /* 0x0000000000247805 */ /* 0x000fe2000001ff00 */
[----:B------:R-:W-:Y:S01]  /*0100*/  CS2R R34, SRZ ;  /* 0x0000000000227805 */ /* 0x000fe2000001ff00 */
[----:B------:R-:W-:Y:S01]  /*0110*/  CS2R R32, SRZ ;  /* 0x0000000000207805 */ /* 0x000fe2000001ff00 */
[----:B------:R-:W-:Y:S01]  /*0120*/  SHF.R.S32.HI R5, RZ, 0x6, R0 ;  /* 0x00000006ff057819 */ /* 0x000fe20000011400 */
[----:B------:R-:W-:-:S02]  /*0130*/  IMAD.MOV.U32 R38, RZ, RZ, RZ ;  /* 0x000000ffff267224 */ /* 0x000fc400078e00ff */
[----:B------:R-:W-:Y:S02]  /*0140*/  IMAD.MOV.U32 R40, RZ, RZ, RZ ;  /* 0x000000ffff287224 */ /* 0x000fe400078e00ff */
[----:B------:R-:W-:Y:S02]  /*0150*/  IMAD.SHL.U32 R5, R5, 0x8, RZ ;  /* 0x0000000805057824 */ /* 0x000fe400078e00ff */
[----:B------:R-:W-:Y:S01]  /*0160*/  IMAD.MOV.U32 R42, RZ, RZ, RZ ;  /* 0x000000ffff2a7224 */ /* 0x000fe200078e00ff */
[----:B-1----:R-:W-:Y:S01]  /*0170*/  IABS R3, R2 ;  /* 0x0000000200037213 */ /* 0x002fe20000000000 */
[----:B------:R-:W-:Y:S01]  /*0180*/  IMAD.MOV.U32 R44, RZ, RZ, RZ ;  /* 0x000000ffff2c7224 */ /* 0x000fe200078e00ff */
[-C--:B------:R-:W-:Y:S01]  /*0190*/  IABS R6, R5.reuse ;  /* 0x0000000500067213 */ /* 0x080fe20000000000 */
[----:B------:R-:W-:Y:S01]  /*01a0*/  IMAD.MOV.U32 R46, RZ, RZ, RZ ;  /* 0x000000ffff2e7224 */ /* 0x000fe200078e00ff */
[----:B------:R-:W-:Y:S01]  /*01b0*/  IABS R0, R5 ;  /* 0x0000000500007213 */ /* 0x000fe20000000000 */
[----:B--2---:R-:W-:Y:S01]  /*01c0*/  IMAD.SHL.U32 R130, R121, 0x8, RZ ;  /* 0x0000000879827824 */ /* 0x004fe200078e00ff */
[----:B------:R-:W1:Y:S01]  /*01d0*/  I2F.RP R10, R6 ;  /* 0x00000006000a7306 */ /* 0x000e620000209400 */
[--C-:B------:R-:W-:Y:S01]  /*01e0*/  SHF.R.U32.HI R13, RZ, 0x2, R121.reuse ;  /* 0x00000002ff0d7819 */ /* 0x100fe20000011679 */
[----:B------:R-:W-:Y:S01]  /*01f0*/  IMAD.MOV.U32 R48, RZ, RZ, RZ ;  /* 0x000000ffff307224 */ /* 0x000fe200078e00ff */
[--C-:B------:R-:W-:Y:S01]  /*0200*/  SHF.R.U32.HI R134, RZ, 0x3, R121.reuse ;  /* 0x00000003ff867819 */ /* 0x100fe20000011679 */
[----:B------:R-:W-:Y:S01]  /*0210*/  IMAD.MOV R0, RZ, RZ, -R0 ;  /* 0x000000ffff007224 */ /* 0x000fe200078e0a00 */
[----:B------:R-:W-:Y:S01]  /*0220*/  SGXT.U32 R13, R13, 0x5 ;  /* 0x000000050d0d781a */ /* 0x000fe20000000000 */
[----:B------:R-:W-:Y:S01]  /*0230*/  IMAD.MOV.U32 R50, RZ, RZ, RZ ;  /* 0x000000ffff327224 */ /* 0x000fe200078e00ff */
[----:B------:R-:W-:Y:S01]  /*0240*/  LOP3.LUT R17, R130, 0x38, RZ, 0xc0, !PT ;  /* 0x0000003882117812 */ /* 0x000fe200078ec0ff */
[----:B------:R-:W-:Y:S01]  /*0250*/  IMAD.MOV.U32 R52, RZ, RZ, RZ ;  /* 0x000000ffff347224 */ /* 0x000fe200078e00ff */
[----:B------:R-:W-:Y:S01]  /*0260*/  LOP3.LUT R127, R13, 0x40, RZ, 0xfc, !PT ;  /* 0x000000400d7f7812 */ /* 0x000fe200078efcff */
[----:B------:R-:W-:Y:S01]  /*0270*/  IMAD.MOV.U32 R54, RZ, RZ, RZ ;  /* 0x000000ffff367224 */ /* 0x000fe200078e00ff */
[----:B------:R-:W-:Y:S01]  /*0280*/  SGXT.U32 R134, R134, 0x3 ;  /* 0x000000038686781a */ /* 0x000fe20000000000 */
[----:B------:R-:W-:Y:S01]  /*0290*/  IMAD.MOV.U32 R56, RZ, RZ, RZ ;  /* 0x000000ffff387224 */ /* 0x000fe200078e00ff */
[--C-:B------:R-:W-:Y:S01]  /*02a0*/  SHF.R.U32.HI R133, RZ, 0x3, R121.reuse ;  /* 0x00000003ff857819 */ /* 0x100fe20000011679 */
[----:B------:R-:W-:Y:S01]  /*02b0*/  IMAD.MOV.U32 R58, RZ, RZ, RZ ;  /* 0x000000ffff3a7224 */ /* 0x000fe200078e00ff */
[----:B------:R-:W-:Y:S01]  /*02c0*/  SHF.R.U32.HI R123, RZ, 0x5, R121 ;  /* 0x00000005ff7b7819 */ /* 0x000fe20000011679 */
[----:B-1----:R-:W1:Y:S01]  /*02d0*/  MUFU.RCP R8, R10 ;  /* 0x0000000a00087308 */ /* 0x002e620000001000 */
[----:B------:R-:W-:Y:S01]  /*02e0*/  LOP3.LUT R133, R133, 0x8, RZ, 0xc0, !PT ;  /* 0x0000000885857812 */ /* 0x000fe200078ec0ff */
[----:B------:R-:W-:Y:S01]  /*02f0*/  IMAD.MOV.U32 R60, RZ, RZ, RZ ;  /* 0x000000ffff3c7224 */ /* 0x000fe200078e00ff */
[----:B------:R-:W-:Y:S01]  /*0300*/  SGXT.U32 R123, R123, 0x2 ;  /* 0x000000027b7b781a */ /* 0x000fe20000000000 */
[----:B------:R-:W-:Y:S01]  /*0310*/  IMAD.MOV.U32 R62, RZ, RZ, RZ ;  /* 0x000000ffff3e7224 */ /* 0x000fe200078e00ff */
[C---:B------:R-:W-:Y:S01]  /*0320*/  LOP3.LUT R132, R134.reuse, R133, RZ, 0xfc, !PT ;  /* 0x0000008586847212 */ /* 0x040fe200078efcff */
[----:B------:R-:W-:Y:S01]  /*0330*/  IMAD.MOV.U32 R64, RZ, RZ, RZ ;  /* 0x000000ffff407224 */ /* 0x000fe200078e00ff */
[----:B------:R-:W-:Y:S01]  /*0340*/  LOP3.LUT R131, R134, 0x10, R133, 0xfe, !PT ;  /* 0x0000001086837812 */ /* 0x000fe200078efe85 */
[----:B------:R-:W-:Y:S01]  /*0350*/  IMAD.SHL.U32 R122, R123, 0x10, RZ ;  /* 0x000000107b7a7824 */ /* 0x000fe200078e00ff */
[C---:B------:R-:W-:Y:S01]  /*0360*/  LOP3.LUT R147, R121.reuse, 0x1f, RZ, 0xc0, !PT ;  /* 0x0000001f79937812 */ /* 0x040fe200078ec0ff */
[----:B------:R-:W-:Y:S01]  /*0370*/  IMAD.SHL.U32 R16, R132, 0x40, RZ ;  /* 0x0000004084107824 */ /* 0x000fe200078e00ff */
[----:B------:R-:W-:Y:S01]  /*0380*/  LOP3.LUT R146, R121, 0x7, RZ, 0xc0, !PT ;  /* 0x0000000779927812 */ /* 0x000fe200078ec0ff */
[----:B------:R-:W-:-:S02]  /*0390*/  IMAD.SHL.U32 R124, R131, 0x40, RZ ;  /* 0x00000040837c7824 */ /* 0x000fc400078e00ff */
[----:B------:R-:W-:Y:S01]  /*03a0*/  IMAD.MOV.U32 R66, RZ, RZ, RZ ;  /* 0x000000ffff427224 */ /* 0x000fe200078e00ff */
[----:B-1----:R-:W-:-:S04]  /*03b0*/  IADD3 R8, R8, 0xffffffe, RZ ;  /* 0x0ffffffe08087810 */ /* 0x002fc80007ffe0ff */
[----:B------:R-:W1:Y:S02]  /*03c0*/  F2I.FTZ.U32.TRUNC.NTZ R9, R8 ;  /* 0x0000000800097305 */ /* 0x000e64000021f000 */
[----:B-1----:R-:W-:Y:S02]  /*03d0*/  IMAD.MOV R7, RZ, RZ, -R9 ;  /* 0x000000ffff077224 */ /* 0x002fe400078e0a09 */
[----:B------:R-:W-:Y:S02]  /*03e0*/  IMAD.MOV.U32 R8, RZ, RZ, RZ ;  /* 0x000000ffff087224 */ /* 0x000fe400078e00ff */
[----:B------:R-:W-:-:S04]  /*03f0*/  IMAD R4, R7, R6, RZ ;  /* 0x0000000607047224 */ /* 0x000fc800078e02ff */
[----:B------:R-:W-:-:S06]  /*0400*/  IMAD.HI.U32 R4, R9, R4, R8 ;  /* 0x0000000409047227 */ /* 0x000fcc00078e0008 */
[----:B------:R-:W-:-:S04]  /*0410*/  IMAD.HI.U32 R4, R4, R3, RZ ;  /* 0x0000000304047227 */ /* 0x000fc800078e00ff */
[----:B------:R-:W-:Y:S01]  /*0420*/  IMAD R3, R4, R0, R3 ;  /* 0x0000000004037224 */ /* 0x000fe200078e0203 */
[----:B------:R-:W-:-:S04]  /*0430*/  LOP3.LUT R0, R2, R5, RZ, 0x3c, !PT ;  /* 0x0000000502007212 */ /* 0x000fc800078e3cff */
[----:B------:R-:W-:Y:S02]  /*0440*/  ISETP.GT.U32.AND P1, PT, R6, R3, PT ;  /* 0x000000030600720c */ /* 0x000fe40003f24070 */
[----:B------:R-:W-:Y:S01]  /*0450*/  ISETP.GE.AND P0, PT, R0, RZ, PT ;  /* 0x000000ff0000720c */ /* 0x000fe20003f06270 */
[----:B------:R-:W-:-:S05]  /*0460*/  IMAD.MOV.U32 R0, RZ, RZ, c[0x0][0x178] ;  /* 0x00005e00ff007624 */ /* 0x000fca00078e00ff */
[----:B------:R-:W-:-:S04]  /*0470*/  IADD3 R0, R0, 0x7f, RZ ;  /* 0x0000007f00007810 */ /* 0x000fc80007ffe0ff */
[----:B------:R-:W-:Y:S01]  /*0480*/  SHF.R.S32.HI R7, RZ, 0x1f, R0 ;  /* 0x0000001fff077819 */ /* 0x000fe20000011400 */
[----:B------:R-:W-:Y:S01]  /*0490*/  @!P1 IMAD.IADD R3, R3, 0x1, -R6 ;  /* 0x0000000103039824 */ /* 0x000fe200078e0a06 */
[----:B------:R-:W-:Y:S02]  /*04a0*/  @!P1 IADD3 R4, R4, 0x1, RZ ;  /* 0x0000000104049810 */ /* 0x000fe40007ffe0ff */
[----:B------:R-:W-:Y:S02]  /*04b0*/  ISETP.NE.AND P1, PT, R5, RZ, PT ;  /* 0x000000ff0500720c */ /* 0x000fe40003f25270 */
[----:B------:R-:W-:Y:S02]  /*04c0*/  ISETP.GE.U32.AND P2, PT, R3, R6, PT ;  /* 0x000000060300720c */ /* 0x000fe40003f46070 */
[----:B------:R-:W-:-:S11]  /*04d0*/  LEA.HI R7, R7, R0, RZ, 0x7 ;  /* 0x0000000007077211 */ /* 0x000fd600078f38ff */
[----:B------:R-:W-:-:S05]  /*04e0*/  @P2 IADD3 R4, R4, 0x1, RZ ;  /* 0x0000000104042810 */ /* 0x000fca0007ffe0ff */
[----:B------:R-:W-:-:S04]  /*04f0*/  IMAD.MOV.U32 R3, RZ, RZ, R4 ;  /* 0x000000ffff037224 */ /* 0x000fc800078e0004 */
[----:B------:R-:W-:Y:S01]  /*0500*/  @!P0 IMAD.MOV R3, RZ, RZ, -R3 ;  /* 0x000000ffff038224 */ /* 0x000fe200078e0a03 */
[----:B------:R-:W-:-:S05]  /*0510*/  @!P1 LOP3.LUT R3, RZ, R5, RZ, 0x33, !PT ;  /* 0x00000005ff039212 */ /* 0x000fca00078e33ff */
[----:B------:R-:W-:Y:S02]  /*0520*/  IMAD.SHL.U32 R120, R3, 0x8, RZ ;  /* 0x0000000803787824 */ /* 0x000fe400078e00ff */
[----:B------:R-:W-:-:S03]  /*0530*/  IMAD.MOV R3, RZ, RZ, -R3 ;  /* 0x000000ffff037224 */ /* 0x000fc600078e0a03 */
[----:B------:R-:W-:Y:S01]  /*0540*/  LEA.HI.SX32 R0, R7, -R120, 0x19 ;  /* 0x8000007807007211 */ /* 0x000fe200078fcaff */
[----:B------:R-:W-:Y:S01]  /*0550*/  IMAD R3, R5, R3, R2 ;  /* 0x0000000305037224 */ /* 0x000fe200078e0202 */
[----:B------:R-:W-:Y:S02]  /*0560*/  IABS R5, c[0x0][0x178] ;  /* 0x00005e0000057a13 */ /* 0x000fe40000000000 */
[----:B------:R-:W-:Y:S02]  /*0570*/  IMNMX R0, R0, 0x8, PT ;  /* 0x0000000800007817 */ /* 0x000fe40003800200 */
[----:B------:R-:W-:Y:S01]  /*0580*/  IABS R8, R3 ;  /* 0x0000000300087213 */ /* 0x000fe20000000000 */
[----:B------:R-:W1:Y:S01]  /*0590*/  I2F.RP R2, R5 ;  /* 0x0000000500027306 */ /* 0x000e620000209400 */
[-C--:B------:R-:W-:Y:S02]  /*05a0*/  IABS R6, R0.reuse ;  /* 0x0000000000067213 */ /* 0x080fe40000000000 */
[----:B------:R-:W-:-:S05]  /*05b0*/  IABS R7, R0 ;  /* 0x0000000000077213 */ /* 0x000fca0000000000 */
[----:B------:R-:W2:Y:S01]  /*05c0*/  I2F.RP R4, R6 ;  /* 0x0000000600047306 */ /* 0x000ea20000209400 */
[----:B------:R-:W-:-:S07]  /*05d0*/  IMAD.MOV R7, RZ, RZ, -R7 ;  /* 0x000000ffff077224 */ /* 0x000fce00078e0a07 */
[----:B-1----:R-:W-:Y:S08]  /*05e0*/  MUFU.RCP R2, R2 ;  /* 0x0000000200027308 */ /* 0x002ff00000001000 */
[----:B--2---:R-:W1:Y:S02]  /*05f0*/  MUFU.RCP R10, R4 ;  /* 0x00000004000a7308 */ /* 0x004e640000001000 */
[----:B-1----:R-:W-:-:S02]  /*0600*/  IADD3 R10, R10, 0xffffffe, RZ ;  /* 0x0ffffffe0a0a7810 */ /* 0x002fc40007ffe0ff */
[----:B------:R-:W-:-:S04]  /*0610*/  IABS R4, c[0x0][0x17c] ;  /* 0x00005f0000047a13 */ /* 0x000fc80000000000 */
[----:B------:R-:W1:Y:S02]  /*0620*/  F2I.FTZ.U32.TRUNC.NTZ R11, R10 ;  /* 0x0000000a000b7305 */ /* 0x000e64000021f000 */
[----:B-1----:R-:W-:Y:S02]  /*0630*/  IMAD.MOV R9, RZ, RZ, -R11 ;  /* 0x000000ffff097224 */ /* 0x002fe400078e0a0b */
[----:B------:R-:W-:Y:S02]  /*0640*/  IMAD.MOV.U32 R10, RZ, RZ, RZ ;  /* 0x000000ffff0a7224 */ /* 0x000fe400078e00ff */
[----:B------:R-:W-:-:S04]  /*0650*/  IMAD R9, R9, R6, RZ ;  /* 0x0000000609097224 */ /* 0x000fc800078e02ff */
[----:B------:R-:W-:Y:S02]  /*0660*/  IMAD.HI.U32 R9, R11, R9, R10 ;  /* 0x000000090b097227 */ /* 0x000fe400078e000a */
[----:B------:R-:W1:Y:S04]  /*0670*/  I2F.RP R10, R4 ;  /* 0x00000004000a7306 */ /* 0x000e680000209400 */
[----:B------:R-:W-:-:S04]  /*0680*/  IMAD.HI.U32 R118, R9, R8, RZ ;  /* 0x0000000809767227 */ /* 0x000fc800078e00ff */
[----:B------:R-:W-:-:S05]  /*0690*/  IMAD R7, R118, R7, R8 ;  /* 0x0000000776077224 */ /* 0x000fca00078e0208 */
[----:B------:R-:W-:Y:S01]  /*06a0*/  ISETP.GT.U32.AND P1, PT, R6, R7, PT ;  /* 0x000000070600720c */ /* 0x000fe20003f24070 */
[----:B-1----:R-:W1:-:S12]  /*06b0*/  MUFU.RCP R10, R10 ;  /* 0x0000000a000a7308 */ /* 0x002e580000001000 */
[----:B------:R-:W-:Y:S01]  /*06c0*/  @!P1 IMAD.IADD R7, R7, 0x1, -R6 ;  /* 0x0000000107079824 */ /* 0x000fe200078e0a06 */
[----:B------:R-:W-:Y:S02]  /*06d0*/  @!P1 IADD3 R118, R118, 0x1, RZ ;  /* 0x0000000176769810 */ /* 0x000fe40007ffe0ff */
[----:B------:R-:W-:Y:S02]  /*06e0*/  ISETP.NE.AND P1, PT, R0, RZ, PT ;  /* 0x000000ff0000720c */ /* 0x000fe40003f25270 */
[----:B------:R-:W-:Y:S02]  /*06f0*/  ISETP.GE.U32.AND P2, PT, R7, R6, PT ;  /* 0x000000060700720c */ /* 0x000fe40003f46070 */
[----:B------:R-:W-:Y:S02]  /*0700*/  LOP3.LUT R7, R3, R0, RZ, 0x3c, !PT ;  /* 0x0000000003077212 */ /* 0x000fe400078e3cff */
[----:B------:R-:W-:Y:S02]  /*0710*/  IADD3 R6, R2, 0xffffffe, RZ ;  /* 0x0ffffffe02067810 */ /* 0x000fe40007ffe0ff */
[----:B------:R-:W-:-:S02]  /*0720*/  ISETP.GE.AND P0, PT, R7, RZ, PT ;  /* 0x000000ff0700720c */ /* 0x000fc40003f06270 */
[----:B------:R-:W2:Y:S01]  /*0730*/  F2I.FTZ.U32.TRUNC.NTZ R7, R6 ;  /* 0x0000000600077305 */ /* 0x000ea2000021f000 */
[----:B-1----:R-:W-:-:S04]  /*0740*/  IADD3 R10, R10, 0xffffffe, RZ ;  /* 0x0ffffffe0a0a7810 */ /* 0x002fc80007ffe0ff */
[----:B------:R-:W-:-:S03]  /*0750*/  @P2 IADD3 R118, R118, 0x1, RZ ;  /* 0x0000000176762810 */ /* 0x000fc60007ffe0ff */
[----:B------:R-:W1:Y:S03]  /*0760*/  F2I.FTZ.U32.TRUNC.NTZ R11, R10 ;  /* 0x0000000a000b7305 */ /* 0x000e66000021f000 */
[----:B------:R-:W-:Y:S01]  /*0770*/  @!P0 IMAD.MOV R118, RZ, RZ, -R118 ;  /* 0x000000ffff768224 */ /* 0x000fe200078e0a76 */
[----:B------:R-:W-:Y:S01]  /*0780*/  @!P1 LOP3.LUT R118, RZ, R0, RZ, 0x33, !PT ;  /* 0x00000000ff769212 */ /* 0x000fe200078e33ff */
[----:B--2---:R-:W-:-:S04]  /*0790*/  IMAD.MOV R8, RZ, RZ, -R7 ;  /* 0x000000ffff087224 */ /* 0x004fc800078e0a07 */
[----:B------:R-:W-:Y:S02]  /*07a0*/  IMAD.MOV R2, RZ, RZ, -R118 ;  /* 0x000000ffff027224 */ /* 0x000fe400078e0a76 */
[----:B------:R-:W-:Y:S02]  /*07b0*/  IMAD R8, R8, R5, RZ ;  /* 0x0000000508087224 */ /* 0x000fe400078e02ff */
[----:B------:R-:W-:Y:S01]  /*07c0*/  IMAD R3, R0, R2, R3 ;  /* 0x0000000200037224 */ /* 0x000fe200078e0203 */
[----:B------:R-:W-:Y:S01]  /*07d0*/  LOP3.LUT R0, R130, 0x18, R121, 0x48, !PT ;  /* 0x0000001882007812 */ /* 0x000fe200078e4879 */
[----:B------:R-:W-:Y:S02]  /*07e0*/  IMAD.MOV.U32 R6, RZ, RZ, RZ ;  /* 0x000000ffff067224 */ /* 0x000fe400078e00ff */
[----:B------:R-:W-:Y:S01]  /*07f0*/  IMAD.IADD R120, R120, 0x1, R3 ;  /* 0x0000000178787824 */ /* 0x000fe200078e0203 */
[----:B------:R-:W-:Y:S01]  /*0800*/  LOP3.LUT R3, R13, 0x60, RZ, 0xfc, !PT ;  /* 0x000000600d037812 */ /* 0x000fe200078efcff */
[----:B------:R-:W-:Y:S01]  /*0810*/  IMAD.HI.U32 R8, R7, R8, R6 ;  /* 0x0000000807087227 */ /* 0x000fe200078e0006 */
[----:B------:R-:W-:-:S03]  /*0820*/  LOP3.LUT R7, R13, 0x20, RZ, 0xfc, !PT ;  /* 0x000000200d077812 */ /* 0x000fc600078efcff */
[----:B------:R-:W-:Y:S02]  /*0830*/  IMAD.SHL.U32 R120, R120, 0x80, RZ ;  /* 0x0000008078787824 */ /* 0x000fe400078e00ff */
[--C-:B------:R-:W-:Y:S02]  /*0840*/  IMAD R128, R7, 0x20, R0.reuse ;  /* 0x0000002007807824 */ /* 0x100fe400078e0200 */
[--C-:B------:R-:W-:Y:S01]  /*0850*/  IMAD R126, R3, 0x20, R0.reuse ;  /* 0x00000020037e7824 */ /* 0x100fe200078e0200 */
[C---:B------:R-:W-:Y:S01]  /*0860*/  LOP3.LUT R3, R120.reuse, 0x20, R13, 0xfe, !PT ;  /* 0x0000002078037812 */ /* 0x040fe200078efe0d */
[----:B-1----:R-:W-:Y:S01]  /*0870*/  IMAD.MOV R7, RZ, RZ, -R11 ;  /* 0x000000ffff077224 */ /* 0x002fe200078e0a0b */
[C-C-:B------:R-:W-:Y:S01]  /*0880*/  LOP3.LUT R2, R120.reuse, 0x40, R13.reuse, 0xfe, !PT ;  /* 0x0000004078027812 */ /* 0x140fe200078efe0d */
[--C-:B------:R-:W-:Y:S01]  /*0890*/  IMAD R127, R127, 0x20, R0.reuse ;  /* 0x000000207f7f7824 */ /* 0x100fe200078e0200 */
[C---:B------:R-:W-:Y:S01]  /*08a0*/  LOP3.LUT R9, R120.reuse, R13, RZ, 0xfc, !PT ;  /* 0x0000000d78097212 */ /* 0x040fe200078efcff */
[----:B------:R-:W-:Y:S01]  /*08b0*/  IMAD R129, R13, 0x20, R0 ;  /* 0x000000200d817824 */ /* 0x000fe200078e0200 */
[----:B------:R-:W-:Y:S01]  /*08c0*/  LOP3.LUT R0, R120, 0x60, R13, 0xfe, !PT ;  /* 0x0000006078007812 */ /* 0x000fe200078efe0d */
[----:B------:R-:W-:Y:S01]  /*08d0*/  IMAD.MOV.U32 R10, RZ, RZ, RZ ;  /* 0x000000ffff0a7224 */ /* 0x000fe200078e00ff */
[----:B------:R-:W-:Y:S01]  /*08e0*/  IABS R6, R3 ;  /* 0x0000000300067213 */ /* 0x000fe20000000000 */
[----:B------:R-:W-:Y:S01]  /*08f0*/  IMAD R7, R7, R4, RZ ;  /* 0x0000000407077224 */ /* 0x000fe200078e02ff */
[----:B------:R-:W-:Y:S01]  /*0900*/  IABS R13, R2 ;  /* 0x00000002000d7213 */ /* 0x000fe20000000000 */
[----:B------:R-:W-:Y:S01]  /*0910*/  IMAD R118, R118, 0x40, R17 ;  /* 0x0000004076767824 */ /* 0x000fe200078e0211 */
[----:B------:R-:W-:Y:S01]  /*0920*/  IABS R15, R9 ;  /* 0x00000009000f7213 */ /* 0x000fe20000000000 */
[----:B------:R-:W-:Y:S01]  /*0930*/  IMAD.HI.U32 R7, R11, R7, R10 ;  /* 0x000000070b077227 */ /* 0x000fe200078e000a */
[----:B------:R-:W-:-:S02]  /*0940*/  IABS R11, R0 ;  /* 0x00000000000b7213 */ /* 0x000fc40000000000 */
[----:B------:R-:W-:Y:S01]  /*0950*/  ISETP.GE.AND P6, PT, R9, RZ, PT ;  /* 0x000000ff0900720c */ /* 0x000fe20003fc6270 */
[----:B------:R-:W-:-:S04]  /*0960*/  IMAD.HI.U32 R12, R8, R6, RZ ;  /* 0x00000006080c7227 */ /* 0x000fc800078e00ff */
[----:B------:R-:W-:-:S04]  /*0970*/  IMAD.HI.U32 R10, R8, R13, RZ ;  /* 0x0000000d080a7227 */ /* 0x000fc800078e00ff */
[----:B------:R-:W-:Y:S02]  /*0980*/  IMAD.MOV R12, RZ, RZ, -R12 ;  /* 0x000000ffff0c7224 */ /* 0x000fe400078e0a0c */
[----:B------:R-:W-:Y:S02]  /*0990*/  IMAD.MOV R10, RZ, RZ, -R10 ;  /* 0x000000ffff0a7224 */ /* 0x000fe400078e0a0a */
[----:B------:R-:W-:-:S04]  /*09a0*/  IMAD.HI.U32 R14, R8, R15, RZ ;  /* 0x0000000f080e7227 */ /* 0x000fc800078e00ff */
[----:B------:R-:W-:-:S04]  /*09b0*/  IMAD.HI.U32 R8, R8, R11, RZ ;  /* 0x0000000b08087227 */ /* 0x000fc800078e00ff */
[C---:B------:R-:W-:Y:S01]  /*09c0*/  IMAD R12, R5.reuse, R12, R6 ;  /* 0x0000000c050c7224 */ /* 0x040fe200078e0206 */
[----:B------:R-:W-:Y:S01]  /*09d0*/  IABS R6, R118 ;  /* 0x0000007600067213 */ /* 0x000fe20000000000 */
[C---:B------:R-:W-:Y:S02]  /*09e0*/  IMAD R10, R5.reuse, R10, R13 ;  /* 0x0000000a050a7224 */ /* 0x040fe400078e020d */
[----:B------:R-:W-:Y:S01]  /*09f0*/  IMAD.MOV R8, RZ, RZ, -R8 ;  /* 0x000000ffff087224 */ /* 0x000fe200078e0a08 */
[----:B------:R-:W-:Y:S01]  /*0a00*/  ISETP.GT.U32.AND P3, PT, R5, R12, PT ;  /* 0x0000000c0500720c */ /* 0x000fe20003f64070 */
[----:B------:R-:W-:Y:S01]  /*0a10*/  IMAD.HI.U32 R7, R7, R6, RZ ;  /* 0x0000000607077227 */ /* 0x000fe200078e00ff */
[----:B------:R-:W-:-:S03]  /*0a20*/  ISETP.GT.U32.AND P1, PT, R5, R10, PT ;  /* 0x0000000a0500720c */ /* 0x000fc60003f24070 */
[C---:B------:R-:W-:Y:S02]  /*0a30*/  IMAD R8, R5.reuse, R8, R11 ;  /* 0x0000000805087224 */ /* 0x040fe400078e020b */
[----:B------:R-:W-:Y:S02]  /*0a40*/  IMAD.MOV R14, RZ, RZ, -R14 ;  /* 0x000000ffff0e7224 */ /* 0x000fe400078e0a0e */
[----:B------:R-:W-:Y:S01]  /*0a50*/  IMAD.MOV R7, RZ, RZ, -R7 ;  /* 0x000000ffff077224 */ /* 0x000fe200078e0a07 */
[C---:B------:R-:W-:Y:S01]  /*0a60*/  ISETP.GT.U32.AND P0, PT, R5.reuse, R8, PT ;  /* 0x000000080500720c */ /* 0x040fe20003f04070 */
[C---:B------:R-:W-:Y:S02]  /*0a70*/  IMAD R14, R5.reuse, R14, R15 ;  /* 0x0000000e050e7224 */ /* 0x040fe400078e020f */
[----:B------:R-:W-:Y:S02]  /*0a80*/  IMAD.SHL.U32 R11, R134, 0x8, RZ ;  /* 0x00000008860b7824 */ /* 0x000fe400078e00ff */
[----:B------:R-:W-:Y:S01]  /*0a90*/  IMAD R7, R4, R7, R6 ;  /* 0x0000000704077224 */ /* 0x000fe200078e0206 */
[----:B------:R-:W-:Y:S01]  /*0aa0*/  ISETP.GT.U32.AND P4, PT, R5, R14, PT ;  /* 0x0000000e0500720c */ /* 0x000fe20003f84070 */
[--C-:B------:R-:W-:Y:S01]  /*0ab0*/  @!P1 IMAD.IADD R10, R10, 0x1, -R5.reuse ;  /* 0x000000010a0a9824 */ /* 0x100fe200078e0a05 */
[----:B------:R-:W-:Y:S01]  /*0ac0*/  LOP3.LUT R11, R11, 0x38, R130, 0x78, !PT ;  /* 0x000000380b0b7812 */ /* 0x000fe200078e7882 */
[--C-:B------:R-:W-:Y:S01]  /*0ad0*/  @!P3 IMAD.IADD R12, R12, 0x1, -R5.reuse ;  /* 0x000000010c0cb824 */ /* 0x100fe200078e0a05 */
[----:B------:R-:W-:Y:S01]  /*0ae0*/  ISETP.GT.U32.AND P1, PT, R4, R7, PT ;  /* 0x000000070400720c */ /* 0x000fe20003f24070 */
[----:B------:R-:W-:Y:S01]  /*0af0*/  IMAD.SHL.U32 R129, R129, 0x2, RZ ;  /* 0x0000000281817824 */ /* 0x000fe200078e00ff */
[----:B------:R-:W-:Y:S01]  /*0b00*/  LOP3.LUT R130, R130, 0x18, RZ, 0xc0, !PT ;  /* 0x0000001882827812 */ /* 0x000fe200078ec0ff */
[--C-:B------:R-:W-:Y:S01]  /*0b10*/  @!P0 IMAD.IADD R8, R8, 0x1, -R5.reuse ;  /* 0x0000000108088824 */ /* 0x100fe200078e0a05 */
[----:B------:R-:W-:Y:S01]  /*0b20*/  SEL R6, RZ, 0x10, !P5 ;  /* 0x00000010ff067807 */ /* 0x000fe20006800000 */
[----:B------:R-:W-:Y:S01]  /*0b30*/  IMAD.SHL.U32 R128, R128, 0x2, RZ ;  /* 0x0000000280807824 */ /* 0x000fe200078e00ff */
[----:B------:R-:W-:Y:S01]  /*0b40*/  ISETP.GE.AND P2, PT, R130, c[0x0][0x180], PT ;  /* 0x0000600082007a0c */ /* 0x000fe20003f46270 */
[----:B------:R-:W-:Y:S01]  /*0b50*/  IMAD.SHL.U32 R127, R127, 0x2, RZ ;  /* 0x000000027f7f7824 */ /* 0x000fe200078e00ff */
[C---:B------:R-:W-:Y:S01]  /*0b60*/  ISETP.GT.U32.AND P0, PT, R5.reuse, R10, PT ;  /* 0x0000000a0500720c */ /* 0x040fe20003f04070 */
[----:B------:R-:W-:Y:S01]  /*0b70*/  @!P4 IMAD.IADD R14, R14, 0x1, -R5 ;  /* 0x000000010e0ec824 */ /* 0x000fe200078e0a05 */
[----:B------:R-:W-:Y:S01]  /*0b80*/  SEL R13, R6, RZ, !P2 ;  /* 0x000000ff060d7207 */ /* 0x000fe20005000000 */
[----:B------:R-:W-:Y:S01]  /*0b90*/  IMAD.SHL.U32 R126, R126, 0x2, RZ ;  /* 0x000000027e7e7824 */ /* 0x000fe200078e00ff */
[----:B------:R-:W-:Y:S01]  /*0ba0*/  ISETP.GT.U32.AND P2, PT, R5, R8, PT ;  /* 0x000000080500720c */ /* 0x000fe20003f44070 */
[----:B------:R-:W-:Y:S01]  /*0bb0*/  @!P1 IMAD.IADD R7, R7, 0x1, -R4 ;  /* 0x0000000107079824 */ /* 0x000fe200078e0a04 */
[----:B------:R-:W-:-:S02]  /*0bc0*/  ISETP.GT.U32.AND P5, PT, R5, R12, PT ;  /* 0x0000000c0500720c */ /* 0x000fc40003fa4070 */
[----:B------:R-:W-:Y:S02]  /*0bd0*/  ISETP.GT.U32.AND P3, PT, R5, R14, PT ;  /* 0x0000000e0500720c */ /* 0x000fe40003f64070 */
[----:B------:R-:W-:Y:S02]  /*0be0*/  ISETP.GT.U32.AND P1, PT, R4, R7, PT ;  /* 0x000000070400720c */ /* 0x000fe40003f24070 */
[-C--:B------:R-:W-:Y:S01]  /*0bf0*/  LOP3.LUT R125, R16, R11.reuse, RZ, 0xfc, !PT ;  /* 0x0000000b107d7212 */ /* 0x080fe200078efcff */
[--C-:B------:R-:W-:Y:S01]  /*0c00*/  @!P0 IMAD.IADD R10, R10, 0x1, -R5.reuse ;  /* 0x000000010a0a8824 */ /* 0x100fe200078e0a05 */
[----:B------:R-:W-:Y:S02]  /*0c10*/  ISETP.GE.AND P0, PT, R132, c[0x0][0x180], PT ;  /* 0x0000600084007a0c */ /* 0x000fe40003f06270 */
[----:B------:R-:W-:Y:S01]  /*0c20*/  LOP3.LUT R124, R124, R11, RZ, 0xfc, !PT ;  /* 0x0000000b7c7c7212 */ /* 0x000fe200078efcff */
[--C-:B------:R-:W-:Y:S01]  /*0c30*/  @!P2 IMAD.IADD R8, R8, 0x1, -R5.reuse ;  /* 0x000000010808a824 */ /* 0x100fe200078e0a05 */
[----:B------:R-:W-:Y:S01]  /*0c40*/  ISETP.GE.AND P2, PT, R0, RZ, PT ;  /* 0x000000ff0000720c */ /* 0x000fe20003f46270 */
[--C-:B------:R-:W-:Y:S01]  /*0c50*/  @!P5 IMAD.IADD R12, R12, 0x1, -R5.reuse ;  /* 0x000000010c0cd824 */ /* 0x100fe200078e0a05 */
[----:B------:R-:W-:Y:S01]  /*0c60*/  ISETP.GE.AND P5, PT, R2, RZ, PT ;  /* 0x000000ff0200720c */ /* 0x000fe20003fa6270 */
[----:B------:R-:W-:Y:S01]  /*0c70*/  @!P3 IMAD.IADD R14, R14, 0x1, -R5 ;  /* 0x000000010e0eb824 */ /* 0x000fe200078e0a05 */
[----:B------:R-:W-:Y:S01]  /*0c80*/  ISETP.GE.AND P3, PT, R3, RZ, PT ;  /* 0x000000ff0300720c */ /* 0x000fe20003f66270 */
[----:B------:R-:W-:Y:S01]  /*0c90*/  @!P1 IMAD.IADD R7, R7, 0x1, -R4 ;  /* 0x0000000107079824 */ /* 0x000fe200078e0a04 */
[----:B------:R-:W-:Y:S01]  /*0ca0*/  SEL R0, R6, RZ, !P0 ;  /* 0x000000ff06007207 */ /* 0x000fe20004000000 */
[----:B------:R-:W-:Y:S01]  /*0cb0*/  @!P6 IMAD.MOV R14, RZ, RZ, -R14 ;  /* 0x000000ffff0ee224 */ /* 0x000fe200078e0a0e */
[----:B------:R-:W-:Y:S01]  /*0cc0*/  ISETP.GE.AND P0, PT, R131, c[0x0][0x180], PT ;  /* 0x0000600083007a0c */ /* 0x000fe20003f06270 */
[----:B------:R-:W-:Y:S01]  /*0cd0*/  IMAD.MOV.U32 R5, RZ, RZ, R7 ;  /* 0x000000ffff057224 */ /* 0x000fe200078e0007 */
[----:B------:R-:W-:Y:S01]  /*0ce0*/  ISETP.GE.AND P1, PT, R130, UR5, PT ;  /* 0x0000000582007c0c */ /* 0x000fe2000bf26270 */
[----:B------:R-:W-:Y:S01]  /*0cf0*/  IMAD.SHL.U32 R125, R125, 0x2, RZ ;  /* 0x000000027d7d7824 */ /* 0x000fe200078e00ff */
[----:B------:R-:W-:Y:S01]  /*0d00*/  SEL R6, R6, RZ, !P0 ;  /* 0x000000ff06067207 */ /* 0x000fe20004000000 */
[----:B------:R-:W-:Y:S01]  /*0d10*/  @!P2 IMAD.MOV R8, RZ, RZ, -R8 ;  /* 0x000000ffff08a224 */ /* 0x000fe200078e0a08 */
[----:B------:R-:W-:Y:S01]  /*0d20*/  ISETP.NE.U32.AND P0, PT, R0, RZ, PT ;  /* 0x000000ff0000720c */ /* 0x000fe20003f05070 */
[----:B------:R-:W-:Y:S01]  /*0d30*/  @!P5 IMAD.MOV R10, RZ, RZ, -R10 ;  /* 0x000000ffff0ad224 */ /* 0x000fe200078e0a0a */
[----:B------:R-:W-:Y:S01]  /*0d40*/  SEL R0, RZ, 0x10, P1 ;  /* 0x00000010ff007807 */ /* 0x000fe20000800000 */
[----:B------:R-:W-:Y:S01]  /*0d50*/  @!P3 IMAD.MOV R12, RZ, RZ, -R12 ;  /* 0x000000ffff0cb224 */ /* 0x000fe200078e0a0c */
[----:B------:R-:W-:Y:S01]  /*0d60*/  ISETP.GE.AND P1, PT, R118, RZ, PT ;  /* 0x000000ff7600720c */ /* 0x000fe20003f26270 */
[----:B------:R-:W-:Y:S01]  /*0d70*/  IMAD.SHL.U32 R124, R124, 0x2, RZ ;  /* 0x000000027c7c7824 */ /* 0x000fe200078e00ff */
[----:B------:R-:W-:-:S02]  /*0d80*/  ISETP.NE.AND P2, PT, RZ, c[0x0][0x17c], PT ;  /* 0x00005f00ff007a0c */ /* 0x000fc40003f45270 */
[----:B------:R-:W-:Y:S02]  /*0d90*/  ISETP.NE.AND P5, PT, RZ, c[0x0][0x178], PT ;  /* 0x00005e00ff007a0c */ /* 0x000fe40003fa5270 */
[----:B------:R-:W-:Y:S02]  /*0da0*/  LOP3.LUT R3, RZ, c[0x0][0x178], RZ, 0x33, !PT ;  /* 0x00005e00ff037a12 */ /* 0x000fe400078e33ff */
[----:B------:R-:W-:Y:S01]  /*0db0*/  ISETP.NE.U32.AND P4, PT, R13, RZ, PT ;  /* 0x000000ff0d00720c */ /* 0x000fe20003f85070 */
[----:B------:R-:W-:Y:S01]  /*0dc0*/  IMAD.MOV.U32 R13, RZ, RZ, RZ ;  /* 0x000000ffff0d7224 */ /* 0x000fe200078e00ff */
[----:B------:R-:W-:Y:S02]  /*0dd0*/  SEL R11, R3, R14, !P5 ;  /* 0x0000000e030b7207 */ /* 0x000fe40006800000 */
[----:B------:R-:W-:Y:S01]  /*0de0*/  ISETP.GT.AND P3, PT, R151, 0x3f, PT ;  /* 0x0000003f9700780c */ /* 0x000fe20003f64270 */
[----:B------:R-:W-:Y:S01]  /*0df0*/  @!P1 IMAD.MOV R5, RZ, RZ, -R5 ;  /* 0x000000ffff059224 */ /* 0x000fe200078e0a05 */
[----:B------:R-:W-:-:S02]  /*0e00*/  SEL R9, R3, R12, !P5 ;  /* 0x0000000c03097207 */ /* 0x000fc40006800000 */
[C---:B------:R-:W-:Y:S02]  /*0e10*/  SEL R7, R3.reuse, R10, !P5 ;  /* 0x0000000a03077207 */ /* 0x040fe40006800000 */
[----:B------:R-:W-:Y:S01]  /*0e20*/  SEL R3, R3, R8, !P5 ;  /* 0x0000000803037207 */ /* 0x000fe20006800000 */
[--C-:B------:R-:W-:Y:S01]  /*0e30*/  IMAD R8, R9, c[0x0][0x184], R130.reuse ;  /* 0x0000610009087a24 */ /* 0x100fe200078e0282 */
[----:B------:R-:W-:Y:S01]  /*0e40*/  ISETP.NE.U32.AND P6, PT, R6, RZ, PT ;  /* 0x000000ff0600720c */ /* 0x000fe20003fc5070 */
[--C-:B------:R-:W-:Y:S01]  /*0e50*/  IMAD R6, R11, c[0x0][0x184], R130.reuse ;  /* 0x000061000b067a24 */ /* 0x100fe200078e0282 */
[----:B------:R-:W-:Y:S01]  /*0e60*/  SEL R0, R0, RZ, P3 ;  /* 0x000000ff00007207 */ /* 0x000fe20001800000 */
[--C-:B------:R-:W-:Y:S01]  /*0e70*/  IMAD R10, R7, c[0x0][0x184], R130.reuse ;  /* 0x00006100070a7a24 */ /* 0x100fe200078e0282 */
[----:B------:R-:W-:Y:S01]  /*0e80*/  ISETP.GE.AND P1, PT, R132, UR5, PT ;  /* 0x0000000584007c0c */ /* 0x000fe2000bf26270 */
[----:B------:R-:W-:Y:S01]  /*0e90*/  IMAD R12, R3, c[0x0][0x184], R130 ;  /* 0x00006100030c7a24 */ /* 0x000fe200078e0282 */
[----:B------:R-:W-:Y:S01]  /*0ea0*/  @!P2 LOP3.LUT R5, RZ, c[0x0][0x17c], RZ, 0x33, !PT ;  /* 0x00005f00ff05aa12 */ /* 0x000fe200078e33ff */
[----:B------:R-:W-:Y:S01]  /*0eb0*/  IMAD.WIDE R22, R6, R119, c[0x0][0x160] ;  /* 0x0000580006167625 */ /* 0x000fe200078e0277 */
[----:B------:R-:W-:-:S02]  /*0ec0*/  ISETP.GE.AND P2, PT, R130, UR4, PT ;  /* 0x0000000482007c0c */ /* 0x000fc4000bf46270 */
[----:B------:R-:W-:Y:S01]  /*0ed0*/  ISETP.NE.U32.AND P5, PT, R0, RZ, PT ;  /* 0x000000ff0000720c */ /* 0x000fe20003fa5070 */
[-C--:B------:R-:W-:Y:S01]  /*0ee0*/  IMAD.WIDE R20, R8, R119.reuse, c[0x0][0x160] ;  /* 0x0000580008147625 */ /* 0x080fe200078e0277 */
[----:B------:R-:W-:Y:S01]  /*0ef0*/  SEL R2, RZ, 0x10, P1 ;  /* 0x00000010ff027807 */ /* 0x000fe20000800000 */
[----:B------:R1:W-:Y:S01]  /*0f00*/  LDGSTS.E.BYPASS.LTC128B.128 [R129], [R22.64], P4 ;  /* 0x0000000016817fae */ /* 0x0003e2000a101d4c */
[----:B------:R-:W-:Y:S01]  /*0f10*/  ISETP.GT.AND P1, PT, R151, 0x5f, PT ;  /* 0x0000005f9700780c */ /* 0x000fe20003f24270 */
[-C--:B------:R-:W-:Y:S01]  /*0f20*/  IMAD.WIDE R18, R10, R119.reuse, c[0x0][0x160] ;  /* 0x000058000a127625 */ /* 0x080fe200078e0277 */
[----:B------:R-:W-:Y:S01]  /*0f30*/  SEL R0, RZ, 0x10, P2 ;  /* 0x00000010ff007807 */ /* 0x000fe20001000000 */
[----:B------:R2:W-:Y:S01]  /*0f40*/  LDGSTS.E.BYPASS.LTC128B.128 [R128], [R20.64], P4 ;  /* 0x0000000014807fae */ /* 0x0005e2000a101d4c */
[----:B------:R-:W-:Y:S01]  /*0f50*/  ISETP.GE.AND P2, PT, R131, UR5, PT ;  /* 0x0000000583007c0c */ /* 0x000fe2000bf46270 */
[----:B------:R-:W-:Y:S01]  /*0f60*/  IMAD.WIDE R16, R12, R119, c[0x0][0x160] ;  /* 0x000058000c107625 */ /* 0x000fe200078e0277 */
[----:B------:R-:W-:Y:S01]  /*0f70*/  SEL R0, R0, RZ, P1 ;  /* 0x000000ff00007207 */ /* 0x000fe20000800000 */
[----:B------:R3:W-:Y:S01]  /*0f80*/  LDGSTS.E.BYPASS.LTC128B.128 [R127], [R18.64], P4 ;  /* 0x00000000127f7fae */ /* 0x0007e2000a101d4c */
[----:B------:R-:W-:Y:S01]  /*0f90*/  SEL R4, RZ, 0x10, P2 ;  /* 0x00000010ff047807 */ /* 0x000fe20001000000 */
[----:B------:R-:W-:Y:S01]  /*0fa0*/  IMAD.MOV.U32 R3, RZ, RZ, c[0x0][0x188] ;  /* 0x00006200ff037624 */ /* 0x000fe200078e00ff */
[----:B------:R-:W-:Y:S01]  /*0fb0*/  ISETP.NE.U32.AND P2, PT, R0, RZ, PT ;  /* 0x000000ff0000720c */ /* 0x000fe20003f45070 */
[----:B------:R4:W-:Y:S01]  /*0fc0*/  LDGSTS.E.BYPASS.LTC128B.128 [R126], [R16.64], P4 ;  /* 0x00000000107e7fae */ /* 0x0009e2000a101d4c */
[C---:B------:R-:W-:Y:S01]  /*0fd0*/  ISETP.GE.AND P4, PT, R132.reuse, UR4, PT ;  /* 0x0000000484007c0c */ /* 0x040fe2000bf86270 */
[----:B------:R-:W-:Y:S01]  /*0fe0*/  IMAD R14, R132, c[0x0][0x188], R5 ;  /* 0x00006200840e7a24 */ /* 0x000fe200078e0205 */
[----:B------:R-:W-:Y:S01]  /*0ff0*/  SEL R0, R2, RZ, P3 ;  /* 0x000000ff02007207 */ /* 0x000fe20001800000 */
[----:B------:R-:W0:Y:S01]  /*1000*/  LDGDEPBAR ;  /* 0x00000000000079af */ /* 0x000e220000000000 */
[----:B------:R-:W-:Y:S01]  /*1010*/  SEL R4, R4, RZ, P3 ;  /* 0x000000ff04047207 */ /* 0x000fe20001800000 */
[----:B------:R-:W-:Y:S01]  /*1020*/  IMAD.SHL.U32 R149, R3, 0x20, RZ ;  /* 0x0000002003957824 */ /* 0x000fe200078e00ff */
[----:B------:R-:W-:Y:S01]  /*1030*/  ISETP.GE.AND P3, PT, R131, UR4, PT ;  /* 0x0000000483007c0c */ /* 0x000fe2000bf66270 */
[----:B------:R-:W-:Y:S01]  /*1040*/  IMAD.MOV.U32 R9, RZ, RZ, RZ ;  /* 0x000000ffff097224 */ /* 0x000fe200078e00ff */
[----:B------:R-:W-:Y:S01]  /*1050*/  SEL R2, RZ, 0x10, P4 ;  /* 0x00000010ff027807 */ /* 0x000fe20002000000 */
[----:B------:R-:W-:Y:S01]  /*1060*/  IMAD.MOV.U32 R11, RZ, RZ, RZ ;  /* 0x000000ffff0b7224 */ /* 0x000fe200078e00ff */
[----:B------:R-:W-:-:S02]  /*1070*/  ISETP.NE.U32.AND P4, PT, R0, RZ, PT ;  /* 0x000000ff0000720c */ /* 0x000fc40003f85070 */
[----:B------:R-:W-:Y:S02]  /*1080*/  SEL R0, RZ, 0x10, P3 ;  /* 0x00000010ff007807 */ /* 0x000fe40001800000 */
[----:B------:R-:W-:Y:S01]  /*1090*/  ISETP.NE.U32.AND P3, PT, R4, RZ, PT ;  /* 0x000000ff0400720c */ /* 0x000fe20003f65070 */
[----:B------:R-:W-:Y:S01]  /*10a0*/  IMAD R4, R3, 0x10, R14 ;  /* 0x0000001003047824 */ /* 0x000fe200078e020e */
[----:B------:R-:W-:Y:S01]  /*10b0*/  SEL R2, R2, RZ, P1 ;  /* 0x000000ff02027207 */ /* 0x000fe20000800000 */
[-C--:B------:R-:W-:Y:S01]  /*10c0*/  IMAD.WIDE R14, R14, R119.reuse, c[0x0][0x168] ;  /* 0x00005a000e0e7625 */ /* 0x080fe200078e0277 */
[----:B------:R-:W-:Y:S02]  /*10d0*/  SEL R0, R0, RZ, P1 ;  /* 0x000000ff00007207 */ /* 0x000fe40000800000 */
[----:B------:R-:W-:Y:S01]  /*10e0*/  ISETP.NE.U32.AND P1, PT, R2, RZ, PT ;  /* 0x000000ff0200720c */ /* 0x000fe20003f25070 */
[----:B------:R-:W-:Y:S01]  /*10f0*/  IMAD.WIDE R24, R4, R119, c[0x0][0x168] ;  /* 0x00005a0004187625 */ /* 0x000fe200078e0277 */
[----:B------:R1:W-:Y:S01]  /*1100*/  LDGSTS.E.BYPASS.LTC128B.128 [R125+0x6000], [R14.64], P0 ;  /* 0x060000000e7d7fae */ /* 0x0003e20008101d4c */
[----:B------:R-:W-:-:S02]  /*1110*/  ISETP.NE.U32.AND P0, PT, R0, RZ, PT ;  /* 0x000000ff0000720c */ /* 0x000fc40003f05070 */
[C---:B------:R-:W-:Y:S01]  /*1120*/  IMAD.WIDE R2, R149.reuse, 0x2, R14 ;  /* 0x0000000295027825 */ /* 0x040fe200078e020e */
[----:B------:R1:W-:Y:S01]  /*1130*/  LDGSTS.E.BYPASS.LTC128B.128 [R124+0x6000], [R24.64], P6 ;  /* 0x06000000187c7fae */ /* 0x0003e2000b101d4c */
[----:B------:R-:W-:Y:S02]  /*1140*/  SHF.R.U32.HI R0, RZ, 0x1, R121 ;  /* 0x00000001ff007819 */ /* 0x000fe40000011679 */
[----:B------:R-:W-:Y:S01]  /*1150*/  IMAD.WIDE R26, R149, 0x2, R24 ;  /* 0x00000002951a7825 */ /* 0x000fe200078e0218 */
[----:B------:R-:W0:Y:S01]  /*1160*/  LDGDEPBAR ;  /* 0x00000000000079af */ /* 0x000e220000000000 */
[----:B------:R-:W-:Y:S02]  /*1170*/  LOP3.LUT R7, R121, 0xf, RZ, 0xc0, !PT ;  /* 0x0000000f79077812 */ /* 0x000fe400078ec0ff */
[----:B------:R-:W-:Y:S01]  /*1180*/  IMAD.WIDE R28, R149, 0x2, R2 ;  /* 0x00000002951c7825 */ /* 0x000fe200078e0202 */
[----:B------:R-:W-:Y:S01]  /*1190*/  BAR.SYNC.DEFER_BLOCKING 0x0 ;  /* 0x0000000000007b1d */ /* 0x000fe20000010000 */
[----:B------:R-:W-:-:S02]  /*11a0*/  LOP3.LUT R4, R122, 0xf, R121, 0xf8, !PT ;  /* 0x0000000f7a047812 */ /* 0x000fc400078ef879 */
[----:B------:R-:W-:-:S04]  /*11b0*/  IMAD.WIDE R30, R149, 0x2, R26 ;  /* 0x00000002951e7825 */ /* 0x000fc800078e021a */
[----:B------:R-:W-:Y:S02]  /*11c0*/  IMAD.SHL.U32 R7, R7, 0x40, RZ ;  /* 0x0000004007077824 */ /* 0x000fe400078e00ff */
[----:B------:R-:W-:Y:S01]  /*11d0*/  IMAD.SHL.U32 R4, R4, 0x20, RZ ;  /* 0x0000002004047824 */ /* 0x000fe200078e00ff */
[----:B-1----:R-:W-:-:S04]  /*11e0*/  SHF.R.U32.HI R24, RZ, 0x4, R121 ;  /* 0x00000004ff187819 */ /* 0x002fc80000011679 */
[----:B------:R-:W-:Y:S01]  /*11f0*/  SGXT.U32 R24, R24, 0x1 ;  /* 0x000000011818781a */ /* 0x000fe20000000000 */
[----:B------:R-:W-:Y:S01]  /*1200*/  @!PT LDS RZ, [RZ] ;  /* 0x00000000fffff984 */ /* 0x000fe20000000800 */
[----:B------:R-:W-:Y:S01]  /*1210*/  @!PT LDS RZ, [RZ] ;  /* 0x00000000fffff984 */ /* 0x000fe20000000800 */
[----:B------:R-:W-:Y:S01]  /*1220*/  @!PT LDS RZ, [RZ] ;  /* 0x00000000fffff984 */ /* 0x000fe20000000800 */
[----:B------:R1:W-:Y:S03]  /*1230*/  LDGSTS.E.BYPASS.LTC128B.128 [R129+0x2000], [R22.64+0x40], P5 ;  /* 0x0200004016817fae */ /* 0x0003e6000a901d4c */
[C---:B------:R-:W-:Y:S01]  /*1240*/  LOP3.LUT R116, R24.reuse, 0x2, RZ, 0xfc, !PT ;  /* 0x0000000218747812 */ /* 0x040fe200078efcff */
[----:B------:R2:W-:Y:S01]  /*1250*/  LDGSTS.E.BYPASS.LTC128B.128 [R128+0x2000], [R20.64+0x40], P5 ;  /* 0x0200004014807fae */ /* 0x0005e2000a901d4c */
[--C-:B------:R-:W-:Y:S02]  /*1260*/  LOP3.LUT R14, R24, 0x7, R121.reuse, 0x78, !PT ;  /* 0x00000007180e7812 */ /* 0x100fe400078e7879 */
[----:B------:R-:W-:Y:S01]  /*1270*/  LOP3.LUT R116, R116, 0x7, R121, 0x78, !PT ;  /* 0x0000000774747812 */ /* 0x000fe200078e7879 */
[----:B------:R3:W-:Y:S02]  /*1280*/  LDGSTS.E.BYPASS.LTC128B.128 [R127+0x2000], [R18.64+0x40], P5 ;  /* 0x02000040127f7fae */ /* 0x0007e4000a901d4c */
[----:B------:R-:W-:-:S02]  /*1290*/  IMAD.SHL.U32 R14, R14, 0x8, RZ ;  /* 0x000000080e0e7824 */ /* 0x000fc400078e00ff */
[----:B------:R4:W-:Y:S01]  /*12a0*/  LDGSTS.E.BYPASS.LTC128B.128 [R126+0x2000], [R16.64+0x40], P5 ;  /* 0x02000040107e7fae */ /* 0x0009e2000a901d4c */
[----:B------:R-:W-:Y:S02]  /*12b0*/  IMAD.SHL.U32 R116, R116, 0x8, RZ ;  /* 0x0000000874747824 */ /* 0x000fe400078e00ff */
[-C--:B------:R-:W-:Y:S01]  /*12c0*/  LOP3.LUT R117, R14, R7.reuse, RZ, 0xfc, !PT ;  /* 0x000000070e757212 */ /* 0x080fe200078efcff */
[----:B------:R-:W0:Y:S01]  /*12d0*/  LDGDEPBAR ;  /* 0x00000000000079af */ /* 0x000e220000000000 */
[----:B------:R-:W-:Y:S01]  /*12e0*/  CS2R R14, SRZ ;  /* 0x00000000000e7805 */ /* 0x000fe2000001ff00 */
[----:B------:R-:W-:Y:S02]  /*12f0*/  LOP3.LUT R116, R116, R7, RZ, 0xfc, !PT ;  /* 0x0000000774747212 */ /* 0x000fe400078efcff */
[----:B------:R1:W-:Y:S01]  /*1300*/  LDGSTS.E.BYPASS.LTC128B.128 [R125+0x7000], [R2.64], P4 ;  /* 0x07000000027d7fae */ /* 0x0003e2000a101d4c */
[----:B------:R-:W-:Y:S02]  /*1310*/  IMAD.SHL.U32 R117, R117, 0x2, RZ ;  /* 0x0000000275757824 */ /* 0x000fe400078e00ff */
[----:B------:R-:W-:Y:S01]  /*1320*/  IMAD.SHL.U32 R116, R116, 0x2, RZ ;  /* 0x0000000274747824 */ /* 0x000fe200078e00ff */
[----:B------:R2:W-:Y:S04]  /*1330*/  LDGSTS.E.BYPASS.LTC128B.128 [R124+0x7000], [R26.64], P3 ;  /* 0x070000001a7c7fae */ /* 0x0005e80009901d4c */
[----:B------:R-:W0:Y:S04]  /*1340*/  LDGDEPBAR ;  /* 0x00000000000079af */ /* 0x000e280000000000 */
[----:B------:R-:W-:Y:S01]  /*1350*/  BAR.SYNC.DEFER_BLOCKING 0x0 ;  /* 0x0000000000007b1d */ /* 0x000fe20000010000 */
[----:B-1----:R-:W-:-:S04]  /*1360*/  LOP3.LUT R2, R24, 0x6, RZ, 0xfc, !PT ;  /* 0x0000000618027812 */ /* 0x002fc800078efcff */
[----:B------:R-:W-:Y:S01]  /*1370*/  LOP3.LUT R2, R2, 0x7, R121, 0x78, !PT ;  /* 0x0000000702027812 */ /* 0x000fe200078e7879 */
[----:B------:R-:W-:Y:S01]  /*1380*/  @!PT LDS RZ, [RZ] ;  /* 0x00000000fffff984 */ /* 0x000fe20000000800 */
[----:B------:R-:W-:Y:S01]  /*1390*/  @!PT LDS RZ, [RZ] ;  /* 0x00000000fffff984 */ /* 0x000fe20000000800 */
[----:B------:R-:W-:Y:S01]  /*13a0*/  @!PT LDS RZ, [RZ] ;  /* 0x00000000fffff984 */ /* 0x000fe20000000800 */
[----:B------:R1:W-:Y:S04]  /*13b0*/  LDGSTS.E.BYPASS.LTC128B.128 [R129+0x4000], [R22.64+0x80], P2 ;  /* 0x0400008016817fae */ /* 0x0003e80009101d4c */
[----:B------:R-:W-:Y:S01]  /*13c0*/  IMAD.SHL.U32 R2, R2, 0x8, RZ ;  /* 0x0000000802027824 */ /* 0x000fe200078e00ff */
[----:B------:R2:W-:Y:S04]  /*13d0*/  LDGSTS.E.BYPASS.LTC128B.128 [R128+0x4000], [R20.64+0x80], P2 ;  /* 0x0400008014807fae */ /* 0x0005e80009101d4c */
[----:B------:R-:W-:Y:S01]  /*13e0*/  LOP3.LUT R2, R2, R7, RZ, 0xfc, !PT ;  /* 0x0000000702027212 */ /* 0x000fe200078efcff */
[----:B------:R3:W-:Y:S04]  /*13f0*/  LDGSTS.E.BYPASS.LTC128B.128 [R127+0x4000], [R18.64+0x80], P2 ;  /* 0x04000080127f7fae */ /* 0x0007e80009101d4c */
[----:B------:R-:W-:Y:S01]  /*1400*/  IMAD.SHL.U32 R2, R2, 0x2, RZ ;  /* 0x0000000202027824 */ /* 0x000fe200078e00ff */
[----:B------:R4:W-:Y:S04]  /*1410*/  LDGSTS.E.BYPASS.LTC128B.128 [R126+0x4000], [R16.64+0x80], P2 ;  /* 0x04000080107e7fae */ /* 0x0009e80009101d4c */
[----:B------:R-:W0:Y:S04]  /*1420*/  LDGDEPBAR ;  /* 0x00000000000079af */ /* 0x000e280000000000 */
[----:B------:R4:W-:Y:S04]  /*1430*/  LDGSTS.E.BYPASS.LTC128B.128 [R125+0x8000], [R28.64], P1 ;  /* 0x080000001c7d7fae */ /* 0x0009e80008901d4c */
[----:B------:R4:W-:Y:S01]  /*1440*/  LDGSTS.E.BYPASS.LTC128B.128 [R124+0x8000], [R30.64], P0 ;  /* 0x080000001e7c7fae */ /* 0x0009e20008101d4c */
[----:B------:R-:W-:Y:S01]  /*1450*/  ISETP.GE.AND P0, PT, R151, 0x20, PT ;  /* 0x000000209700780c */ /* 0x000fe20003f06270 */
[----:B-1----:R-:W-:-:S02]  /*1460*/  IMAD.MOV.U32 R22, RZ, RZ, RZ ;  /* 0x000000ffff167224 */ /* 0x002fc400078e00ff */
[----:B------:R-:W0:Y:S01]  /*1470*/  LDGDEPBAR ;  /* 0x00000000000079af */ /* 0x000e220000000000 */
[----:B--2---:R-:W-:Y:S02]  /*1480*/  IMAD.MOV.U32 R20, RZ, RZ, RZ ;  /* 0x000000ffff147224 */ /* 0x004fe400078e00ff */
[----:B---3--:R-:W-:Y:S01]  /*1490*/  IMAD.MOV.U32 R18, RZ, RZ, RZ ;  /* 0x000000ffff127224 */ /* 0x008fe200078e00ff */
[----:B----4-:R-:W-:Y:S01]  /*14a0*/  SGXT.U32 R17, R0, 0x2 ;  /* 0x000000020011781a */ /* 0x010fe20000000000 */
[----:B------:R-:W-:Y:S01]  /*14b0*/  IMAD.MOV.U32 R16, RZ, RZ, RZ ;  /* 0x000000ffff107224 */ /* 0x000fe200078e00ff */
[C---:B------:R-:W-:Y:S02]  /*14c0*/  LOP3.LUT R0, R24.reuse, 0x4, RZ, 0xfc, !PT ;  /* 0x0000000418007812 */ /* 0x040fe400078efcff */
[----:B------:R-:W-:Y:S02]  /*14d0*/  LOP3.LUT R145, R24, R17, RZ, 0x3c, !PT ;  /* 0x0000001118917212 */ /* 0x000fe400078e3cff */
[----:B------:R-:W-:-:S03]  /*14e0*/  LOP3.LUT R0, R0, 0x7, R121, 0x78, !PT ;  /* 0x0000000700007812 */ /* 0x000fc600078e7879 */
[----:B------:R-:W-:Y:S02]  /*14f0*/  IMAD.SHL.U32 R145, R145, 0x8, RZ ;  /* 0x0000000891917824 */ /* 0x000fe400078e00ff */
[----:B------:R-:W-:Y:S01]  /*1500*/  IMAD.SHL.U32 R0, R0, 0x8, RZ ;  /* 0x0000000800007824 */ /* 0x000fe200078e00ff */
[----:B------:R-:W-:-:S04]  /*1510*/  DEPBAR.LE SB0, 0x4 ;  /* 0x000081000000791a */ /* 0x000fc80000000000 */
[----:B------:R-:W-:Y:S01]  /*1520*/  BAR.SYNC.DEFER_BLOCKING 0x0 ;  /* 0x0000000000007b1d */ /* 0x000fe20000010000 */
[----:B------:R-:W-:Y:S01]  /*1530*/  LOP3.LUT R3, R0, R7, RZ, 0xfc, !PT ;  /* 0x0000000700037212 */ /* 0x000fe200078efcff */
[----:B------:R-:W-:Y:S01]  /*1540*/  IMAD.MOV.U32 R7, RZ, RZ, RZ ;  /* 0x000000ffff077224 */ /* 0x000fe200078e00ff */
[----:B------:R-:W-:Y:S01]  /*1550*/  LOP3.LUT R145, R4, R145, RZ, 0xfc, !PT ;  /* 0x0000009104917212 */ /* 0x000fe200078efcff */
[----:B------:R-:W-:Y:S02]  /*1560*/  IMAD.MOV.U32 R0, RZ, RZ, RZ ;  /* 0x000000ffff007224 */ /* 0x000fe400078e00ff */
[----:B------:R-:W-:Y:S02]  /*1570*/  IMAD.SHL.U32 R3, R3, 0x2, RZ ;  /* 0x0000000203037824 */ /* 0x000fe400078e00ff */
[----:B------:R-:W-:-:S05]  /*1580*/  IMAD.SHL.U32 R145, R145, 0x2, RZ ;  /* 0x0000000291917824 */ /* 0x000fca00078e00ff */
[----:B------:R1:W2:Y:S04]  /*1590*/  LDSM.16.M88.4 R68, [R145] ;  /* 0x000000009144783b */ /* 0x0002a80000000200 */
[----:B------:R1:W3:Y:S04]  /*15a0*/  LDSM.16.M88.4 R88, [R145+0x1000] ;  /* 0x001000009158783b */ /* 0x0002e80000000200 */
[----:B------:R1:W4:Y:S04]  /*15b0*/  LDSM.16.MT88.4 R72, [R117+0x6000] ;  /* 0x006000007548783b */ /* 0x0003280000004200 */
[----:B------:R1:W1:Y:S04]  /*15c0*/  LDSM.16.MT88.4 R76, [R116+0x6000] ;  /* 0x00600000744c783b */ /* 0x0002680000004200 */
[----:B------:R1:W1:Y:S04]  /*15d0*/  LDSM.16.MT88.4 R80, [R3+0x6000] ;  /* 0x006000000350783b */ /* 0x0002680000004200 */
[----:B------:R1:W1:Y:S01]  /*15e0*/  LDSM.16.MT88.4 R84, [R2+0x6000] ;  /* 0x006000000254783b */ /* 0x0002620000004200 */
[----:B------:R-:W-:Y:S05]  /*15f0*/  @!P0 BRA `(.L_x_0) ;  /* 0x00000d3000008947 */ /* 0x000fea0003800000 */
[----:B------:R-:W-:Y:S01]  /*1600*/  SHF.R.S32.HI R137, RZ, 0x1f, R8 ;  /* 0x0000001fff897819 */ /* 0x000fe20000011408 */
[----:B------:R-:W-:Y:S01]  /*1610*/  IMAD.MOV.U32 R150, RZ, RZ, 0x2 ;  /* 0x00000002ff967424 */ /* 0x000fe200078e00ff */
[C---:B------:R-:W-:Y:S01]  /*1620*/  LEA R138, P0, R8.reuse, 0xc0, 0x1 ;  /* 0x000000c0088a7811 */ /* 0x040fe200078008ff */
[----:B------:R-:W-:Y:S01]  /*1630*/  CS2R R14, SRZ ;  /* 0x00000000000e7805 */ /* 0x000fe2000001ff00 */
[----:B------:R-:W-:Y:S01]  /*1640*/  LOP3.LUT R17, R17, 0x2, R24, 0x1e, !PT ;  /* 0x0000000211117812 */ /* 0x000fe200078e1e18 */
[----:B------:R-:W-:Y:S01]  /*1650*/  CS2R R18, SRZ ;  /* 0x0000000000127805 */ /* 0x000fe2000001ff00 */
[----:B------:R-:W-:Y:S01]  /*1660*/  SHF.R.S32.HI R0, RZ, 0x1f, R151 ;  /* 0x0000001fff007819 */ /* 0x000fe20000011497 */
[----:B------:R-:W-:Y:S01]  /*1670*/  CS2R R20, SRZ ;  /* 0x0000000000147805 */ /* 0x000fe2000001ff00 */
[----:B------:R-:W-:Y:S01]  /*1680*/  LEA.HI.X R137, R8, RZ, R137, 0x1, P0 ;  /* 0x000000ff08897211 */ /* 0x000fe200000f0c89 */
[----:B------:R-:W-:Y:S01]  /*1690*/  IMAD.IADD R8, R134, 0x1, R133 ;  /* 0x0000000186087824 */ /* 0x000fe200078e0285 */
[----:B------:R-:W-:Y:S01]  /*16a0*/  SHF.R.S32.HI R139, RZ, 0x1f, R10 ;  /* 0x0000001fff8b7819 */ /* 0x000fe2000001140a */
[----:B------:R-:W-:Y:S01]  /*16b0*/  IMAD.SHL.U32 R17, R17, 0x8, RZ ;  /* 0x0000000811117824 */ /* 0x000fe200078e00ff */
[----:B------:R-:W-:Y:S01]  /*16c0*/  LEA R140, P1, R10, 0xc0, 0x1 ;  /* 0x000000c00a8c7811 */ /* 0x000fe200078208ff */
[----:B------:R-:W-:Y:S01]  /*16d0*/  IMAD R93, R8, c[0x0][0x188], R5 ;  /* 0x00006200085d7a24 */ /* 0x000fe200078e0205 */
[----:B------:R-:W-:Y:S01]  /*16e0*/  LEA.HI R151, R0, R151, RZ, 0x5 ;  /* 0x0000009700977211 */ /* 0x000fe200078f28ff */
[----:B------:R-:W-:Y:S01]  /*16f0*/  IMAD.MOV.U32 R0, RZ, RZ, 0x6 ;  /* 0x00000006ff007424 */ /* 0x000fe200078e00ff */
[----:B------:R-:W-:Y:S01]  /*1700*/  SHF.R.S32.HI R148, RZ, 0x1f, R149 ;  /* 0x0000001fff947819 */ /* 0x000fe20000011495 */
[----:B------:R-:W-:Y:S01]  /*1710*/  CS2R R22, SRZ ;  /* 0x0000000000167805 */ /* 0x000fe2000001ff00 */
[----:B------:R-:W-:Y:S01]  /*1720*/  IADD3 R92, R8, 0x10, RZ ;  /* 0x00000010085c7810 */ /* 0x000fe20007ffe0ff */
[----:B------:R-:W-:Y:S01]  /*1730*/  CS2R R24, SRZ ;  /* 0x0000000000187805 */ /* 0x000fe2000001ff00 */
[----:B------:R-:W-:Y:S01]  /*1740*/  LEA.HI.X R139, R10, RZ, R139, 0x1, P1 ;  /* 0x000000ff0a8b7211 */ /* 0x000fe200008f0c8b */
[----:B------:R-:W-:Y:S01]  /*1750*/  IMAD.WIDE.U32 R10, R149, R0, c[0x0][0x168] ;  /* 0x00005a00950a7625 */ /* 0x000fe200078e0000 */
[----:B------:R-:W-:Y:S01]  /*1760*/  SHF.R.S32.HI R141, RZ, 0x1f, R12 ;  /* 0x0000001fff8d7819 */ /* 0x000fe2000001140c */
[----:B------:R-:W-:Y:S01]  /*1770*/  CS2R R8, SRZ ;  /* 0x0000000000087805 */ /* 0x000fe2000001ff00 */
[----:B------:R-:W-:Y:S01]  /*1780*/  LEA R142, P2, R12, 0xc0, 0x1 ;  /* 0x000000c00c8e7811 */ /* 0x000fe200078408ff */
[----:B------:R-:W-:Y:S01]  /*1790*/  IMAD R143, R148, 0x6, RZ ;  /* 0x00000006948f7824 */ /* 0x000fe200078e02ff */
[----:B------:R-:W-:Y:S01]  /*17a0*/  SHF.R.S32.HI R135, RZ, 0x1f, R6 ;  /* 0x0000001fff877819 */ /* 0x000fe20000011406 */
[----:B------:R-:W-:Y:S01]  /*17b0*/  IMAD R92, R92, c[0x0][0x188], R5 ;  /* 0x000062005c5c7a24 */ /* 0x000fe200078e0205 */
[----:B------:R-:W-:Y:S01]  /*17c0*/  LEA R136, P0, R6, 0xc0, 0x1 ;  /* 0x000000c006887811 */ /* 0x000fe200078008ff */
[----:B------:R-:W-:Y:S01]  /*17d0*/  IMAD.IADD R143, R11, 0x1, R143 ;  /* 0x000000010b8f7824 */ /* 0x000fe200078e028f */
[----:B------:R-:W-:Y:S01]  /*17e0*/  LOP3.LUT R0, R4, R17, RZ, 0xfc, !PT ;  /* 0x0000001104007212 */ /* 0x000fe200078efcff */
[----:B------:R-:W-:Y:S01]  /*17f0*/  IMAD.MOV.U32 R144, RZ, RZ, R10 ;  /* 0x000000ffff907224 */ /* 0x000fe200078e000a */
[----:B------:R-:W-:Y:S01]  /*1800*/  SHF.R.S32.HI R151, RZ, 0x5, R151 ;  /* 0x00000005ff977819 */ /* 0x000fe20000011497 */
[----:B------:R-:W-:Y:S01]  /*1810*/  CS2R R4, SRZ ;  /* 0x0000000000047805 */ /* 0x000fe2000001ff00 */
[----:B------:R-:W-:Y:S01]  /*1820*/  LEA.HI.X R141, R12, RZ, R141, 0x1, P2 ;  /* 0x000000ff0c8d7211 */ /* 0x000fe200010f0c8d */
[----:B------:R-:W-:Y:S01]  /*1830*/  CS2R R10, SRZ ;  /* 0x00000000000a7805 */ /* 0x000fe2000001ff00 */
[----:B------:R-:W-:Y:S01]  /*1840*/  LEA.HI.X R135, R6, RZ, R135, 0x1, P0 ;  /* 0x000000ff06877211 */ /* 0x000fe200000f0c87 */
[----:B------:R-:W-:Y:S01]  /*1850*/  CS2R R12, SRZ ;  /* 0x00000000000c7805 */ /* 0x000fe2000001ff00 */
[C---:B------:R-:W-:Y:S01]  /*1860*/  SHF.L.U64.HI R148, R149.reuse, 0x1, R148 ;  /* 0x0000000195947819 */ /* 0x040fe20000010294 */
[----:B------:R-:W-:Y:S01]  /*1870*/  IMAD.SHL.U32 R149, R149, 0x2, RZ ;  /* 0x0000000295957824 */ /* 0x000fe200078e00ff */
[----:B------:R-:W-:Y:S01]  /*1880*/  CS2R R6, SRZ ;  /* 0x0000000000067805 */ /* 0x000fe2000001ff00 */
        /* <DEDUP_REMOVED lines=22> */
[----:B------:R-:W-:Y:S01]  /*19f0*/  IMAD.WIDE R154, R93, 0x2, RZ ;  /* 0x000000025d9a7825 */ /* 0x000fe200078e02ff */
[----:B------:R-:W-:Y:S01]  /*1a00*/  IADD3 R152, R151, -0x3, RZ ;  /* 0xfffffffd97987810 */ /* 0x000fe20007ffe0ff */
[----:B------:R-:W-:-:S02]  /*1a10*/  UIADD3 UR10, UR10, -0x60, URZ ;  /* 0xffffffa00a0a7890 */ /* 0x000fc4000fffe03f */
[----:B------:R-:W-:Y:S01]  /*1a20*/  IMAD.SHL.U32 R0, R0, 0x2, RZ ;  /* 0x0000000200007824 */ /* 0x000fe200078e00ff */
[----:B------:R-:W-:Y:S01]  /*1a30*/  UMOV UR8, URZ ;  /* 0x0000003f00087c82 */ /* 0x000fe20008000000 */
[----:B------:R-:W-:Y:S01]  /*1a40*/  IMAD.WIDE R156, R92, 0x2, RZ ;  /* 0x000000025c9c7825 */ /* 0x000fe200078e02ff */
[----:B------:R-:W-:Y:S02]  /*1a50*/  UMOV UR5, 0x6000 ;  /* 0x0000600000057882 */ /* 0x000fe40000000000 */
[----:B------:R-:W-:Y:S02]  /*1a60*/  UMOV UR4, URZ ;  /* 0x0000003f00047c82 */ /* 0x000fe40008000000 */
[----:B------:R-:W-:Y:S02]  /*1a70*/  UMOV UR9, URZ ;  /* 0x0000003f00097c82 */ /* 0x000fe40008000000 */
[----:B------:R-:W-:Y:S02]  /*1a80*/  ULDC.64 UR6, c[0x0][0x160] ;  /* 0x0000580000067ab9 */ /* 0x000fe40000000a00 */
.L_x_1:
[C---:B-12-4-:R-:W-:Y:S01]  /*1a90*/  HMMA.16816.F32 R4, R68.reuse, R72, R4 ;  /* 0x000000484404723c */ /* 0x056fe20000001804 */
[----:B------:R-:W-:Y:S01]  /*1aa0*/  LDSM.16.M88.4 R92, [R0+UR4] ;  /* 0x00000004005c783b */ /* 0x000fe20008000200 */
[----:B------:R-:W-:Y:S03]  /*1ab0*/  UIADD3 UR8, UR8, 0x1, URZ ;  /* 0x0000000108087890 */ /* 0x000fe6000fffe03f */
[----:B------:R-:W-:Y:S01]  /*1ac0*/  ISETP.LE.AND P2, PT, R152, UR9, PT ;  /* 0x0000000998007c0c */ /* 0x000fe2000bf43270 */
[----:B------:R-:W-:Y:S01]  /*1ad0*/  UISETP.GE.AND UP0, UPT, UR8, 0x3, UPT ;  /* 0x000000030800788c */ /* 0x000fe2000bf06270 */
[----:B------:R-:W2:Y:S01]  /*1ae0*/  LDSM.16.MT88.4 R96, [R117+UR5+0x800] ;  /* 0x000800057560783b */ /* 0x000ea20008004200 */
[C---:B------:R-:W-:Y:S01]  /*1af0*/  HMMA.16816.F32 R8, R68.reuse, R74, R8 ;  /* 0x0000004a4408723c */ /* 0x040fe20000001808 */
[----:B------:R-:W-:Y:S02]  /*1b00*/  UIADD3 UR9, UR9, 0x1, URZ ;  /* 0x0000000109097890 */ /* 0x000fe4000fffe03f */
[----:B------:R-:W-:Y:S01]  /*1b10*/  USEL UR8, UR8, URZ, !UP0 ;  /* 0x0000003f08087287 */ /* 0x000fe2000c000000 */
[----:B------:R-:W-:Y:S01]  /*1b20*/  ISETP.GE.AND P0, PT, R130, UR10, PT ;  /* 0x0000000a82007c0c */ /* 0x000fe2000bf06270 */
[----:B------:R-:W2:Y:S02]  /*1b30*/  LDSM.16.MT88.4 R100, [R116+UR5+0x800] ;  /* 0x000800057464783b */ /* 0x000ea40008004200 */
[----:B------:R-:W-:Y:S01]  /*1b40*/  ISETP.GE.AND P1, PT, R132, UR10, PT ;  /* 0x0000000a84007c0c */ /* 0x000fe2000bf26270 */
[C---:B-1----:R-:W-:Y:S01]  /*1b50*/  HMMA.16816.F32 R12, R68.reuse, R76, R12 ;  /* 0x0000004c440c723c */ /* 0x042fe2000000180c */
[----:B------:R-:W-:Y:S02]  /*1b60*/  SEL R153, RZ, 0x10, P0 ;  /* 0x00000010ff997807 */ /* 0x000fe40000000000 */
[----:B------:R-:W2:Y:S02]  /*1b70*/  LDSM.16.MT88.4 R104, [R3+UR5+0x800] ;  /* 0x000800050368783b */ /* 0x000ea40008004200 */
[----:B------:R-:W-:Y:S02]  /*1b80*/  SEL R153, R153, RZ, !P2 ;  /* 0x000000ff99997207 */ /* 0x000fe40005000000 */
[----:B------:R-:W-:Y:S01]  /*1b90*/  ISETP.GE.AND P0, PT, R131, UR10, PT ;  /* 0x0000000a83007c0c */ /* 0x000fe2000bf06270 */
[C---:B------:R-:W-:Y:S01]  /*1ba0*/  HMMA.16816.F32 R16, R68.reuse, R78, R16 ;  /* 0x0000004e4410723c */ /* 0x040fe20000001810 */
[----:B------:R-:W2:Y:S01]  /*1bb0*/  LDSM.16.MT88.4 R108, [R2+UR5+0x800] ;  /* 0x00080005026c783b */ /* 0x000ea20008004200 */
[----:B------:R-:W-:Y:S01]  /*1bc0*/  UIADD3 UR10, UR10, -0x20, URZ ;  /* 0xffffffe00a0a7890 */ /* 0x000fe2000fffe03f */
[----:B------:R-:W-:Y:S01]  /*1bd0*/  ISETP.NE.U32.AND P4, PT, R153, RZ, PT ;  /* 0x000000ff9900720c */ /* 0x000fe20003f85070 */
[----:B------:R-:W-:Y:S01]  /*1be0*/  ULEA UR5, UR8, 0x6000, 0xc ;  /* 0x0000600008057891 */ /* 0x000fe2000f8e603f */
[----:B------:R-:W-:Y:S02]  /*1bf0*/  SEL R153, RZ, 0x10, P0 ;  /* 0x00000010ff997807 */ /* 0x000fe40000000000 */
[----:B------:R-:W1:Y:S01]  /*1c00*/  LDSM.16.M88.4 R112, [R0+UR4+0x1000] ;  /* 0x001000040070783b */ /* 0x000e620008000200 */
[C---:B------:R-:W-:Y:S01]  /*1c10*/  HMMA.16816.F32 R20, R68.reuse, R80, R20 ;  /* 0x000000504414723c */ /* 0x040fe20000001814 */
[----:B------:R-:W-:Y:S04]  /*1c20*/  USHF.L.U32 UR4, UR8, 0xd, URZ ;  /* 0x0000000d08047899 */ /* 0x000fe8000800063f */
[----:B------:R-:W-:Y:S01]  /*1c30*/  BAR.SYNC.DEFER_BLOCKING 0x0 ;  /* 0x0000000000007b1d */ /* 0x000fe20000010000 */
[----:B------:R-:W-:Y:S02]  /*1c40*/  IADD3 R164, P0, R136, UR6, RZ ;  /* 0x0000000688a47c10 */ /* 0x000fe4000ff1e0ff */
[C---:B------:R-:W-:Y:S01]  /*1c50*/  HMMA.16816.F32 R24, R68.reuse, R82, R24 ;  /* 0x000000524418723c */ /* 0x040fe20000001818 */
[----:B------:R-:W-:Y:S03]  /*1c60*/  SEL R158, RZ, 0x10, P1 ;  /* 0x00000010ff9e7807 */ /* 0x000fe60000800000 */
[----:B------:R-:W-:Y:S02]  /*1c70*/  IADD3.X R165, R135, UR7, RZ, P0, !PT ;  /* 0x0000000787a57c10 */ /* 0x000fe400087fe4ff */
[----:B------:R-:W-:Y:S02]  /*1c80*/  SEL R153, R153, RZ, !P2 ;  /* 0x000000ff99997207 */ /* 0x000fe40005000000 */
[C---:B------:R-:W-:Y:S04]  /*1c90*/  HMMA.16816.F32 R28, R68.reuse, R84, R28 ;  /* 0x00000054441c723c */ /* 0x040fe8000000181c */
[----:B------:R-:W-:Y:S02]  /*1ca0*/  SEL R158, R158, RZ, !P2 ;  /* 0x000000ff9e9e7207 */ /* 0x000fe40005000000 */
[----:B------:R-:W-:Y:S02]  /*1cb0*/  ISETP.NE.U32.AND P2, PT, R153, RZ, PT ;  /* 0x000000ff9900720c */ /* 0x000fe40003f45070 */
[----:B------:R-:W-:Y:S03]  /*1cc0*/  HMMA.16816.F32 R32, R68, R86, R32 ;  /* 0x000000564420723c */ /* 0x000fe60000001820 */
[----:B------:R-:W-:Y:S02]  /*1cd0*/  ISETP.NE.U32.AND P3, PT, R158, RZ, PT ;  /* 0x000000ff9e00720c */ /* 0x000fe40003f65070 */
[----:B------:R-:W-:Y:S03]  /*1ce0*/  IADD3 R150, R150, 0x1, RZ ;  /* 0x0000000196967810 */ /* 0x000fe60007ffe0ff */
[C---:B---3--:R-:W-:Y:S05]  /*1cf0*/  HMMA.16816.F32 R36, R88.reuse, R72, R36 ;  /* 0x000000485824723c */ /* 0x048fea0000001824 */
[C---:B------:R-:W-:Y:S03]  /*1d00*/  ISETP.GE.AND P1, PT, R150.reuse, 0x3, PT ;  /* 0x000000039600780c */ /* 0x040fe60003f26270 */
[C---:B------:R-:W-:Y:S04]  /*1d10*/  HMMA.16816.F32 R40, R88.reuse, R74, R40 ;  /* 0x0000004a5828723c */ /* 0x040fe80000001828 */
[----:B------:R-:W-:Y:S02]  /*1d20*/  SEL R150, R150, RZ, !P1 ;  /* 0x000000ff96967207 */ /* 0x000fe40004800000 */
[----:B------:R-:W-:Y:S02]  /*1d30*/  IADD3 R162, P1, R138, UR6, RZ ;  /* 0x000000068aa27c10 */ /* 0x000fe4000ff3e0ff */
[C---:B------:R-:W-:Y:S04]  /*1d40*/  HMMA.16816.F32 R44, R88.reuse, R76, R44 ;  /* 0x0000004c582c723c */ /* 0x040fe8000000182c */
[C---:B------:R-:W-:Y:S01]  /*1d50*/  IMAD R159, R150.reuse, 0x2000, R129 ;  /* 0x00002000969f7824 */ /* 0x040fe200078e0281 */
[----:B------:R-:W-:Y:S01]  /*1d60*/  IADD3.X R163, R137, UR7, RZ, P1, !PT ;  /* 0x0000000789a37c10 */ /* 0x000fe20008ffe4ff */
[C---:B------:R-:W-:Y:S02]  /*1d70*/  IMAD R153, R150.reuse, 0x2000, R128 ;  /* 0x0000200096997824 */ /* 0x040fe400078e0280 */
[C---:B------:R-:W-:Y:S01]  /*1d80*/  HMMA.16816.F32 R48, R88.reuse, R78, R48 ;  /* 0x0000004e5830723c */ /* 0x040fe20000001830 */
[----:B------:R-:W-:Y:S01]  /*1d90*/  @!PT LDS RZ, [RZ] ;  /* 0x00000000fffff984 */ /* 0x000fe20000000800 */
[----:B------:R-:W-:Y:S01]  /*1da0*/  @!PT LDS RZ, [RZ] ;  /* 0x00000000fffff984 */ /* 0x000fe20000000800 */
[----:B------:R-:W-:Y:S01]  /*1db0*/  @!PT LDS RZ, [RZ] ;  /* 0x00000000fffff984 */ /* 0x000fe20000000800 */
[----:B------:R3:W-:Y:S03]  /*1dc0*/  LDGSTS.E.BYPASS.LTC128B.128 [R159], [R164.64], P4 ;  /* 0x00000000a49f7fae */ /* 0x0007e6000a101d4c */
[C---:B------:R-:W-:Y:S02]  /*1dd0*/  IMAD R161, R150.reuse, 0x2000, R127 ;  /* 0x0000200096a17824 */ /* 0x040fe400078e027f */
[----:B------:R-:W-:Y:S01]  /*1de0*/  IMAD R160, R150, 0x2000, R126 ;  /* 0x0000200096a07824 */ /* 0x000fe200078e027e */
[----:B------:R4:W-:Y:S01]  /*1df0*/  LDGSTS.E.BYPASS.LTC128B.128 [R153], [R162.64], P4 ;  /* 0x00000000a2997fae */ /* 0x0009e2000a101d4c */
[C---:B------:R-:W-:Y:S08]  /*1e00*/  HMMA.16816.F32 R52, R88.reuse, R80, R52 ;  /* 0x000000505834723c */ /* 0x040ff00000001834 */
[C---:B------:R-:W-:Y:S08]  /*1e10*/  HMMA.16816.F32 R56, R88.reuse, R82, R56 ;  /* 0x000000525838723c */ /* 0x040ff00000001838 */
[C---:B------:R-:W-:Y:S04]  /*1e20*/  HMMA.16816.F32 R60, R88.reuse, R84, R60 ;  /* 0x00000054583c723c */ /* 0x040fe8000000183c */
[----:B---3--:R-:W-:Y:S02]  /*1e30*/  IADD3 R164, P0, R140, UR6, RZ ;  /* 0x000000068ca47c10 */ /* 0x008fe4000ff1e0ff */
[----:B------:R-:W-:Y:S02]  /*1e40*/  LEA R159, R150, 0x6000, 0xc ;  /* 0x00006000969f7811 */ /* 0x000fe400078e60ff */
[----:B------:R-:W-:Y:S04]  /*1e50*/  HMMA.16816.F32 R64, R88, R86, R64 ;  /* 0x000000565840723c */ /* 0x000fe80000001840 */
[----:B------:R-:W-:Y:S01]  /*1e60*/  IADD3.X R165, R139, UR7, RZ, P0, !PT ;  /* 0x000000078ba57c10 */ /* 0x000fe200087fe4ff */
[--C-:B------:R-:W-:Y:S01]  /*1e70*/  IMAD.IADD R158, R125, 0x1, R159.reuse ;  /* 0x000000017d9e7824 */ /* 0x100fe200078e029f */
[----:B------:R-:W-:Y:S01]  /*1e80*/  IADD3 R74, P0, R142, UR6, RZ ;  /* 0x000000068e4a7c10 */ /* 0x000fe2000ff1e0ff */
[----:B----4-:R-:W-:-:S01]  /*1e90*/  IMAD.IADD R153, R124, 0x1, R159 ;  /* 0x000000017c997824 */ /* 0x010fc200078e029f */
[C---:B--2---:R-:W-:Y:S01]  /*1ea0*/  HMMA.16816.F32 R4, R92.reuse, R96, R4 ;  /* 0x000000605c04723c */ /* 0x044fe20000001804 */
[----:B------:R2:W-:Y:S01]  /*1eb0*/  LDGSTS.E.BYPASS.LTC128B.128 [R161], [R164.64], P4 ;  /* 0x00000000a4a17fae */ /* 0x0005e2000a101d4c */
[----:B------:R-:W-:Y:S03]  /*1ec0*/  UIADD3 UR6, UP0, UR6, 0x40, URZ ;  /* 0x0000004006067890 */ /* 0x000fe6000ff1e03f */
[----:B------:R-:W-:Y:S01]  /*1ed0*/  IADD3.X R75, R141, UR7, RZ, P0, !PT ;  /* 0x000000078d4b7c10 */ /* 0x000fe200087fe4ff */
[----:B------:R-:W-:Y:S01]  /*1ee0*/  UIADD3.X UR7, URZ, UR7, URZ, UP0, !UPT ;  /* 0x000000073f077290 */ /* 0x000fe200087fe43f */
[-C--:B------:R-:W-:Y:S01]  /*1ef0*/  IADD3 R162, P0, R156, R144.reuse, RZ ;  /* 0x000000909ca27210 */ /* 0x080fe20007f1e0ff */
[C---:B------:R-:W-:Y:S02]  /*1f00*/  HMMA.16816.F32 R8, R92.reuse, R98, R8 ;  /* 0x000000625c08723c */ /* 0x040fe40000001808 */
[----:B------:R3:W-:Y:S02]  /*1f10*/  LDGSTS.E.BYPASS.LTC128B.128 [R160], [R74.64], P4 ;  /* 0x000000004aa07fae */ /* 0x0007e4000a101d4c */
[--C-:B------:R-:W-:Y:S04]  /*1f20*/  IMAD.X R163, R157, 0x1, R143.reuse, P0 ;  /* 0x000000019da37824 */ /* 0x100fe800000e068f */
[C---:B------:R-:W-:Y:S01]  /*1f30*/  HMMA.16816.F32 R12, R92.reuse, R100, R12 ;  /* 0x000000645c0c723c */ /* 0x040fe2000000180c */
[----:B------:R-:W0:Y:S07]  /*1f40*/  LDGDEPBAR ;  /* 0x00000000000079af */ /* 0x000e2e0000000000 */
[C---:B------:R-:W-:Y:S04]  /*1f50*/  HMMA.16816.F32 R16, R92.reuse, R102, R16 ;  /* 0x000000665c10723c */ /* 0x040fe80000001810 */
[----:B--2---:R-:W-:Y:S02]  /*1f60*/  IADD3 R164, P1, R154, R144, RZ ;  /* 0x000000909aa47210 */ /* 0x004fe40007f3e0ff */
[----:B------:R-:W-:Y:S02]  /*1f70*/  IADD3 R144, P0, R144, R149, RZ ;  /* 0x0000009590907210 */ /* 0x000fe40007f1e0ff */
[C---:B------:R-:W-:Y:S04]  /*1f80*/  HMMA.16816.F32 R20, R92.reuse, R104, R20 ;  /* 0x000000685c14723c */ /* 0x040fe80000001814 */
[----:B------:R-:W-:Y:S01]  /*1f90*/  IMAD.X R165, R155, 0x1, R143, P1 ;  /* 0x000000019ba57824 */ /* 0x000fe200008e068f */
[----:B------:R-:W-:Y:S01]  /*1fa0*/  ISETP.LE.AND P1, PT, R151, UR9, PT ;  /* 0x0000000997007c0c */ /* 0x000fe2000bf23270 */
[----:B------:R-:W-:Y:S02]  /*1fb0*/  IMAD.X R143, R143, 0x1, R148, P0 ;  /* 0x000000018f8f7824 */ /* 0x000fe400000e0694 */
[C---:B------:R-:W-:Y:S01]  /*1fc0*/  HMMA.16816.F32 R24, R92.reuse, R106, R24 ;  /* 0x0000006a5c18723c */ /* 0x040fe20000001818 */
[----:B------:R2:W-:Y:S06]  /*1fd0*/  LDGSTS.E.BYPASS.LTC128B.128 [R158], [R164.64], P3 ;  /* 0x00000000a49e7fae */ /* 0x0005ec0009901d4c */
[----:B------:R2:W-:Y:S01]  /*1fe0*/  LDGSTS.E.BYPASS.LTC128B.128 [R153], [R162.64], P2 ;  /* 0x00000000a2997fae */ /* 0x0005e20009101d4c */
[C---:B------:R-:W-:Y:S05]  /*1ff0*/  HMMA.16816.F32 R28, R92.reuse, R108, R28 ;  /* 0x0000006c5c1c723c */ /* 0x040fea000000181c */
[----:B------:R-:W0:Y:S03]  /*2000*/  LDGDEPBAR ;  /* 0x00000000000079af */ /* 0x000e260000000000 */
[----:B------:R-:W-:Y:S08]  /*2010*/  HMMA.16816.F32 R32, R92, R110, R32 ;  /* 0x0000006e5c20723c */ /* 0x000ff00000001820 */
[C---:B-1----:R-:W-:Y:S08]  /*2020*/  HMMA.16816.F32 R36, R112.reuse, R96, R36 ;  /* 0x000000607024723c */ /* 0x042ff00000001824 */
[C---:B------:R-:W-:Y:S08]  /*2030*/  HMMA.16816.F32 R40, R112.reuse, R98, R40 ;  /* 0x000000627028723c */ /* 0x040ff00000001828 */
[C---:B------:R-:W-:Y:S01]  /*2040*/  HMMA.16816.F32 R44, R112.reuse, R100, R44 ;  /* 0x00000064702c723c */ /* 0x040fe2000000182c */
[----:B------:R-:W-:Y:S04]  /*2050*/  DEPBAR.LE SB0, 0x4 ;  /* 0x000081000000791a */ /* 0x000fe80000000000 */
[----:B------:R-:W-:Y:S03]  /*2060*/  BAR.SYNC.DEFER_BLOCKING 0x0 ;  /* 0x0000000000007b1d */ /* 0x000fe60000010000 */
[C---:B------:R-:W-:Y:S08]  /*2070*/  HMMA.16816.F32 R48, R112.reuse, R102, R48 ;  /* 0x000000667030723c */ /* 0x040ff00000001830 */
[C---:B------:R-:W-:Y:S08]  /*2080*/  HMMA.16816.F32 R52, R112.reuse, R104, R52 ;  /* 0x000000687034723c */ /* 0x040ff00000001834 */
[C---:B------:R-:W-:Y:S01]  /*2090*/  HMMA.16816.F32 R56, R112.reuse, R106, R56 ;  /* 0x0000006a7038723c */ /* 0x040fe20000001838 */
[----:B------:R2:W1:Y:S07]  /*20a0*/  LDSM.16.M88.4 R68, [R145+UR4] ;  /* 0x000000049144783b */ /* 0x00046e0008000200 */
[C---:B------:R-:W-:Y:S01]  /*20b0*/  HMMA.16816.F32 R60, R112.reuse, R108, R60 ;  /* 0x0000006c703c723c */ /* 0x040fe2000000183c */
[----:B------:R2:W1:Y:S07]  /*20c0*/  LDSM.16.M88.4 R88, [R145+UR4+0x1000] ;  /* 0x001000049158783b */ /* 0x00046e0008000200 */
[----:B------:R-:W-:Y:S01]  /*20d0*/  HMMA.16816.F32 R64, R112, R110, R64 ;  /* 0x0000006e7040723c */ /* 0x000fe20000001840 */
[----:B---3--:R2:W1:Y:S06]  /*20e0*/  LDSM.16.MT88.4 R72, [R117+UR5] ;  /* 0x000000057548783b */ /* 0x00846c0008004200 */
[----:B------:R2:W1:Y:S06]  /*20f0*/  LDSM.16.MT88.4 R76, [R116+UR5] ;  /* 0x00000005744c783b */ /* 0x00046c0008004200 */
[----:B------:R2:W1:Y:S06]  /*2100*/  LDSM.16.MT88.4 R80, [R3+UR5] ;  /* 0x000000050350783b */ /* 0x00046c0008004200 */
[----:B------:R2:W1:Y:S01]  /*2110*/  LDSM.16.MT88.4 R84, [R2+UR5] ;  /* 0x000000050254783b */ /* 0x0004620008004200 */
[----:B------:R-:W-:-:S05]  /*2120*/  @!P1 BRA `(.L_x_1) ;  /* 0xfffff96000009947 */ /* 0x000fca000383ffff */
[----:B------:R-:W-:Y:S02]  /*2130*/  F2FP.PACK_AB R36, R37, R36 ;  /* 0x000000242524723e */ /* 0x000fe400000000ff */
[----:B------:R-:W-:-:S02]  /*2140*/  F2FP.PACK_AB R34, R35, R34 ;  /* 0x000000222322723e */ /* 0x000fc400000000ff */
[----:B------:R-:W-:Y:S02]  /*2150*/  F2FP.PACK_AB R32, R33, R32 ;  /* 0x000000202120723e */ /* 0x000fe400000000ff */
[----:B------:R-:W-:Y:S02]  /*2160*/  F2FP.PACK_AB R14, R15, R14 ;  /* 0x0000000e0f0e723e */ /* 0x000fe400000000ff */
[----:B------:R-:W-:Y:S02]  /*2170*/  F2FP.PACK_AB R66, R67, R66 ;  /* 0x000000424342723e */ /* 0x000fe400000000ff */
[----:B------:R-:W-:Y:S02]  /*2180*/  F2FP.PACK_AB R64, R65, R64 ;  /* 0x000000404140723e */ /* 0x000fe400000000ff */
        /* <DEDUP_REMOVED lines=26> */
.L_x_0:
[----:B------:R-:W-:-:S04]  /*2330*/  DEPBAR.LE SB0, 0x0 ;  /* 0x000080000000791a */ /* 0x000fc80000000000 */
[----:B------:R-:W-:Y:S01]  /*2340*/  IMAD.SHL.U32 R121, R121, 0x2, RZ ;  /* 0x0000000279797824 */ /* 0x000fe200078e00ff */
[----:B------:R-:W-:Y:S02]  /*2350*/  LEA.HI R122, R147, R122, RZ, 0x1e ;  /* 0x0000007a937a7211 */ /* 0x000fe400078ff0ff */
[----:B-12---:R-:W-:Y:S02]  /*2360*/  SHF.R.U32.HI R2, RZ, 0x3, R147 ;  /* 0x00000003ff027819 */ /* 0x006fe40000011693 */
[----:B------:R-:W-:Y:S02]  /*2370*/  LOP3.LUT R121, R121, 0x6, RZ, 0xc0, !PT ;  /* 0x0000000679797812 */ /* 0x000fe400078ec0ff */
[----:B------:R-:W-:Y:S01]  /*2380*/  LOP3.LUT R133, R120, R134, R133, 0xfe, !PT ;  /* 0x0000008678857212 */ /* 0x000fe200078efe85 */
[----:B------:R-:W-:Y:S01]  /*2390*/  IMAD R123, R123, 0x4, R2 ;  /* 0x000000047b7b7824 */ /* 0x000fe200078e0202 */
[----:B------:R-:W-:Y:S01]  /*23a0*/  BAR.SYNC.DEFER_BLOCKING 0x0 ;  /* 0x0000000000007b1d */ /* 0x000fe20000010000 */
[----:B------:R-:W-:Y:S01]  /*23b0*/  IMAD R3, R122, 0x48, R121 ;  /* 0x000000487a037824 */ /* 0x000fe200078e0279 */
[----:B------:R-:W-:Y:S01]  /*23c0*/  ISETP.GE.AND P6, PT, R118, c[0x0][0x17c], PT ;  /* 0x00005f0076007a0c */ /* 0x000fe20003fc6270 */
[----:B------:R-:W-:Y:S01]  /*23d0*/  IMAD R123, R123, 0x9, R146 ;  /* 0x000000097b7b7824 */ /* 0x000fe200078e0292 */
[----:B------:R-:W-:-:S02]  /*23e0*/  LOP3.LUT R120, R120, R131, RZ, 0xfc, !PT ;  /* 0x0000008378787212 */ /* 0x000fc400078efcff */
[----:B------:R-:W-:Y:S01]  /*23f0*/  SHF.L.U32 R3, R3, 0x1, RZ ;  /* 0x0000000103037819 */ /* 0x000fe200000006ff */
[----:B------:R-:W-:Y:S01]  /*2400*/  IMAD.SHL.U32 R2, R123, 0x8, RZ ;  /* 0x000000087b027824 */ /* 0x000fe200078e00ff */
[----:B------:R-:W-:Y:S02]  /*2410*/  ISETP.LT.AND P0, PT, R133, c[0x0][0x178], !P6 ;  /* 0x00005e0085007a0c */ /* 0x000fe40007701270 */
[C---:B------:R-:W-:Y:S01]  /*2420*/  ISETP.LT.AND P5, PT, R120.reuse, c[0x0][0x178], !P6 ;  /* 0x00005e0078007a0c */ /* 0x040fe200077a1270 */
[----:B------:R-:W-:Y:S01]  /*2430*/  IMAD R120, R120, c[0x0][0x18c], RZ ;  /* 0x0000630078787a24 */ /* 0x000fe200078e02ff */
[----:B------:R-:W-:-:S03]  /*2440*/  SHF.L.U32 R2, R2, 0x1, RZ ;  /* 0x0000000102027819 */ /* 0x000fc600000006ff */
[----:B------:R-:W-:-:S06]  /*2450*/  IMAD.WIDE R120, R120, R119, c[0x0][0x170] ;  /* 0x00005c0078787625 */ /* 0x000fcc00078e0277 */
[----:B------:R-:W-:Y:S01]  /*2460*/  IMAD.WIDE R120, R118, 0x2, R120 ;  /* 0x0000000276787825 */ /* 0x000fe200078e0278 */
[----:B------:R-:W-:Y:S04]  /*2470*/  STS [R3], R15 ;  /* 0x0000000f03007388 */ /* 0x000fe80000000800 */
[----:B------:R-:W-:Y:S04]  /*2480*/  STS [R3+0x480], R7 ;  /* 0x0004800703007388 */ /* 0x000fe80000000800 */
        /* <DEDUP_REMOVED lines=9> */
[----:B------:R1:W-:Y:S04]  /*2520*/  STS [R3+0x4d0], R35 ;  /* 0x0004d02303007388 */ /* 0x0003e80000000800 */
[----:B------:R2:W-:Y:S04]  /*2530*/  STS [R3+0x60], R33 ;  /* 0x0000602103007388 */ /* 0x0005e80000000800 */
[----:B------:R4:W-:Y:S04]  /*2540*/  STS [R3+0x4e0], R0 ;  /* 0x0004e00003007388 */ /* 0x0009e80000000800 */
[----:B------:R3:W-:Y:S04]  /*2550*/  STS [R3+0x70], R32 ;  /* 0x0000702003007388 */ /* 0x0007e80000000800 */
[----:B------:R-:W-:Y:S04]  /*2560*/  STS [R3+0x4f0], R34 ;  /* 0x0004f02203007388 */ /* 0x000fe80000000800 */
[----:B------:R-:W-:Y:S01]  /*2570*/  BAR.SYNC.DEFER_BLOCKING 0x0 ;  /* 0x0000000000007b1d */ /* 0x000fe20000010000 */
[C---:B-1----:R-:W-:Y:S01]  /*2580*/  LOP3.LUT R35, R133.reuse, 0x60, RZ, 0xfc, !PT ;  /* 0x0000006085237812 */ /* 0x042fe200078efcff */
[C---:B--2---:R-:W-:Y:S01]  /*2590*/  IMAD R33, R133.reuse, c[0x0][0x18c], RZ ;  /* 0x0000630085217a24 */ /* 0x044fe200078e02ff */
[----:B----4-:R-:W-:-:S04]  /*25a0*/  LOP3.LUT R0, R133, 0x20, RZ, 0xfc, !PT ;  /* 0x0000002085007812 */ /* 0x010fc800078efcff */
[----:B------:R-:W-:Y:S01]  /*25b0*/  ISETP.LT.AND P4, PT, R0, c[0x0][0x178], !P6 ;  /* 0x00005e0000007a0c */ /* 0x000fe20007781270 */
[----:B------:R-:W-:Y:S01]  /*25c0*/  IMAD.MOV.U32 R0, RZ, RZ, c[0x0][0x18c] ;  /* 0x00006300ff007624 */ /* 0x000fe200078e00ff */
[----:B---3--:R-:W-:-:S04]  /*25d0*/  LOP3.LUT R32, R133, 0x30, RZ, 0xfc, !PT ;  /* 0x0000003085207812 */ /* 0x008fc800078efcff */
[----:B------:R-:W-:Y:S01]  /*25e0*/  ISETP.LT.AND P3, PT, R32, c[0x0][0x178], !P6 ;  /* 0x00005e0020007a0c */ /* 0x000fe20007761270 */
[----:B------:R-:W1:Y:S01]  /*25f0*/  LDS.128 R28, [R2] ;  /* 0x00000000021c7984 */ /* 0x000e620000000c00 */
[----:B------:R-:W-:-:S03]  /*2600*/  LEA R32, R0, R33, 0x5 ;  /* 0x0000002100207211 */ /* 0x000fc600078e28ff */
[----:B------:R-:W2:Y:S04]  /*2610*/  LDS.128 R24, [R2+0x900] ;  /* 0x0009000002187984 */ /* 0x000ea80000000c00 */
[----:B------:R-:W3:Y:S04]  /*2620*/  LDS.128 R20, [R2+0x1200] ;  /* 0x0012000002147984 */ /* 0x000ee80000000c00 */
[----:B------:R-:W4:Y:S04]  /*2630*/  LDS.128 R16, [R2+0x1b00] ;  /* 0x001b000002107984 */ /* 0x000f280000000c00 */
[----:B------:R-:W-:Y:S06]  /*2640*/  BAR.SYNC.DEFER_BLOCKING 0x0 ;  /* 0x0000000000007b1d */ /* 0x000fec0000010000 */
[----:B------:R1:W-:Y:S04]  /*2650*/  STS [R3], R36 ;  /* 0x0000002403007388 */ /* 0x0003e80000000800 */
[----:B------:R2:W-:Y:S04]  /*2660*/  STS [R3+0x480], R38 ;  /* 0x0004802603007388 */ /* 0x0005e80000000800 */
[----:B------:R-:W-:Y:S04]  /*2670*/  STS [R3+0x10], R40 ;  /* 0x0000102803007388 */ /* 0x000fe80000000800 */
[----:B------:R-:W-:Y:S04]  /*2680*/  STS [R3+0x490], R42 ;  /* 0x0004902a03007388 */ /* 0x000fe80000000800 */
[----:B------:R-:W-:Y:S04]  /*2690*/  STS [R3+0x20], R44 ;  /* 0x0000202c03007388 */ /* 0x000fe80000000800 */
[----:B------:R-:W-:Y:S04]  /*26a0*/  STS [R3+0x4a0], R46 ;  /* 0x0004a02e03007388 */ /* 0x000fe80000000800 */
[----:B------:R-:W-:Y:S01]  /*26b0*/  STS [R3+0x30], R48 ;  /* 0x0000303003007388 */ /* 0x000fe20000000800 */
[----:B-1----:R-:W-:Y:S01]  /*26c0*/  IMAD.WIDE R36, R33, R119, c[0x0][0x170] ;  /* 0x00005c0021247625 */ /* 0x002fe200078e0277 */
[----:B------:R-:W-:-:S02]  /*26d0*/  LOP3.LUT R33, R133, 0x50, RZ, 0xfc, !PT ;  /* 0x0000005085217812 */ /* 0x000fc400078efcff */
[----:B------:R-:W-:Y:S01]  /*26e0*/  STS [R3+0x4b0], R50 ;  /* 0x0004b03203007388 */ /* 0x000fe20000000800 */
[----:B--2---:R-:W-:Y:S01]  /*26f0*/  IMAD.WIDE R38, R32, R119, c[0x0][0x170] ;  /* 0x00005c0020267625 */ /* 0x004fe200078e0277 */
[----:B------:R-:W-:Y:S02]  /*2700*/  ISETP.LT.AND P1, PT, R33, c[0x0][0x178], !P6 ;  /* 0x00005e0021007a0c */ /* 0x000fe40007721270 */
[----:B------:R-:W-:Y:S01]  /*2710*/  STS [R3+0x40], R52 ;  /* 0x0000403403007388 */ /* 0x000fe20000000800 */
[----:B------:R-:W-:-:S03]  /*2720*/  IMAD.WIDE R36, R118, 0x2, R36 ;  /* 0x0000000276247825 */ /* 0x000fc600078e0224 */
[----:B------:R-:W-:Y:S01]  /*2730*/  STS [R3+0x4c0], R54 ;  /* 0x0004c03603007388 */ /* 0x000fe20000000800 */
[----:B------:R-:W-:-:S03]  /*2740*/  IMAD.WIDE R38, R118, 0x2, R38 ;  /* 0x0000000276267825 */ /* 0x000fc600078e0226 */
[----:B------:R-:W-:Y:S04]  /*2750*/  STS [R3+0x50], R56 ;  /* 0x0000503803007388 */ /* 0x000fe80000000800 */
[----:B------:R-:W-:Y:S04]  /*2760*/  STS [R3+0x4d0], R58 ;  /* 0x0004d03a03007388 */ /* 0x000fe80000000800 */
[----:B------:R-:W-:Y:S04]  /*2770*/  STS [R3+0x60], R60 ;  /* 0x0000603c03007388 */ /* 0x000fe80000000800 */
[----:B------:R-:W-:Y:S04]  /*2780*/  STS [R3+0x4e0], R62 ;  /* 0x0004e03e03007388 */ /* 0x000fe80000000800 */
[----:B------:R-:W-:Y:S04]  /*2790*/  STS [R3+0x70], R64 ;  /* 0x0000704003007388 */ /* 0x000fe80000000800 */
[----:B------:R1:W-:Y:S04]  /*27a0*/  STS [R3+0x4f0], R66 ;  /* 0x0004f04203007388 */ /* 0x0003e80000000800 */
[----:B------:R-:W-:Y:S01]  /*27b0*/  BAR.SYNC.DEFER_BLOCKING 0x0 ;  /* 0x0000000000007b1d */ /* 0x000fe20000010000 */
[----:B-1----:R-:W-:-:S02]  /*27c0*/  LOP3.LUT R3, R133, 0x40, RZ, 0xfc, !PT ;  /* 0x0000004085037812 */ /* 0x002fc400078efcff */
[----:B------:R-:W-:-:S03]  /*27d0*/  LOP3.LUT R133, R133, 0x70, RZ, 0xfc, !PT ;  /* 0x0000007085857812 */ /* 0x000fc600078efcff */
[----:B------:R-:W1:Y:S01]  /*27e0*/  LDS.128 R12, [R2] ;  /* 0x00000000020c7984 */ /* 0x000e620000000c00 */
[----:B------:R-:W-:Y:S01]  /*27f0*/  ISETP.LT.AND P2, PT, R3, c[0x0][0x178], !P6 ;  /* 0x00005e0003007a0c */ /* 0x000fe20007741270 */
[C---:B------:R-:W-:Y:S02]  /*2800*/  IMAD R3, R0.reuse, 0x10, R32 ;  /* 0x0000001000037824 */ /* 0x040fe400078e0220 */
[----:B------:R-:W2:Y:S02]  /*2810*/  LDS.128 R8, [R2+0x900] ;  /* 0x0009000002087984 */ /* 0x000ea40000000c00 */
[----:B------:R-:W-:Y:S01]  /*2820*/  IMAD.WIDE R40, R3, R119, c[0x0][0x170] ;  /* 0x00005c0003287625 */ /* 0x000fe200078e0277 */
[C---:B------:R-:W-:Y:S01]  /*2830*/  LEA R34, R0.reuse, R3, 0x4 ;  /* 0x0000000300227211 */ /* 0x040fe200078e20ff */
[----:B------:R-:W2:Y:S04]  /*2840*/  LDS.128 R4, [R2+0x1200] ;  /* 0x0012000002047984 */ /* 0x000ea80000000c00 */
[----:B------:R-:W-:Y:S01]  /*2850*/  IMAD R33, R0, 0x10, R34 ;  /* 0x0000001000217824 */ /* 0x000fe200078e0222 */
[----:B------:R-:W-:Y:S01]  /*2860*/  @P0 STG.E.128 [R36.64], R28 ;  /* 0x0000001c24000986 */ /* 0x000fe2000c101d0c */
[----:B------:R-:W-:Y:S01]  /*2870*/  ISETP.LT.AND P0, PT, R35, c[0x0][0x178], !P6 ;  /* 0x00005e0023007a0c */ /* 0x000fe20007701270 */
[----:B------:R-:W-:Y:S01]  /*2880*/  IMAD.WIDE R42, R34, R119, c[0x0][0x170] ;  /* 0x00005c00222a7625 */ /* 0x000fe200078e0277 */
[----:B------:R-:W-:Y:S01]  /*2890*/  ISETP.LT.AND P6, PT, R133, c[0x0][0x178], !P6 ;  /* 0x00005e0085007a0c */ /* 0x000fe200077c1270 */
[----:B------:R2:W-:Y:S01]  /*28a0*/  @P5 STG.E.128 [R120.64], R24 ;  /* 0x0000001878005986 */ /* 0x0005e2000c101d0c */
[----:B------:R-:W-:Y:S01]  /*28b0*/  LEA R35, R0, R33, 0x4 ;  /* 0x0000002100237211 */ /* 0x000fe200078e20ff */
[----:B------:R-:W-:-:S02]  /*28c0*/  IMAD.WIDE R44, R33, R119, c[0x0][0x170] ;  /* 0x00005c00212c7625 */ /* 0x000fc400078e0277 */
[----:B---3--:R3:W-:Y:S01]  /*28d0*/  @P4 STG.E.128 [R38.64], R20 ;  /* 0x0000001426004986 */ /* 0x0087e2000c101d0c */
[----:B------:R-:W-:Y:S01]  /*28e0*/  LEA R0, R0, R35, 0x4 ;  /* 0x0000002300007211 */ /* 0x000fe200078e20ff */
[----:B------:R-:W-:-:S04]  /*28f0*/  IMAD.WIDE R32, R35, R119, c[0x0][0x170] ;  /* 0x00005c0023207625 */ /* 0x000fc800078e0277 */
[----:B------:R-:W-:-:S04]  /*2900*/  IMAD.WIDE R40, R118, 0x2, R40 ;  /* 0x0000000276287825 */ /* 0x000fc800078e0228 */
[C---:B------:R-:W-:Y:S01]  /*2910*/  IMAD.WIDE R42, R118.reuse, 0x2, R42 ;  /* 0x00000002762a7825 */ /* 0x040fe200078e022a */
[----:B----4-:R3:W-:Y:S03]  /*2920*/  @P3 STG.E.128 [R40.64], R16 ;  /* 0x0000001028003986 */ /* 0x0107e6000c101d0c */
[----:B------:R-:W-:-:S04]  /*2930*/  IMAD.WIDE R44, R118, 0x2, R44 ;  /* 0x00000002762c7825 */ /* 0x000fc800078e022c */
[----:B------:R-:W-:Y:S01]  /*2940*/  IMAD.WIDE R32, R118, 0x2, R32 ;  /* 0x0000000276207825 */ /* 0x000fe200078e0220 */
[----:B-1----:R3:W-:Y:S04]  /*2950*/  @P2 STG.E.128 [R42.64], R12 ;  /* 0x0000000c2a002986 */ /* 0x0027e8000c101d0c */
[----:B--2---:R3:W-:Y:S04]  /*2960*/  @P1 STG.E.128 [R44.64], R8 ;  /* 0x000000082c001986 */ /* 0x0047e8000c101d0c */
[----:B------:R3:W-:Y:S01]  /*2970*/  @P0 STG.E.128 [R32.64], R4 ;  /* 0x0000000420000986 */ /* 0x0007e2000c101d0c */
[----:B------:R-:W-:-:S06]  /*2980*/  IMAD.WIDE R24, R0, R119, c[0x0][0x170] ;  /* 0x00005c0000187625 */ /* 0x000fcc00078e0277 */
[----:B------:R-:W-:Y:S01]  /*2990*/  IMAD.WIDE R118, R118, 0x2, R24 ;  /* 0x0000000276767825 */ /* 0x000fe200078e0218 */
[----:B------:R-:W-:Y:S06]  /*29a0*/  @!P6 EXIT ;  /* 0x000000000000e94d */ /* 0x000fec0003800000 */
[----:B---3--:R-:W1:Y:S04]  /*29b0*/  LDS.128 R4, [R2+0x1b00] ;  /* 0x001b000002047984 */ /* 0x008e680000000c00 */
[----:B-1----:R-:W-:Y:S01]  /*29c0*/  STG.E.128 [R118.64], R4 ;  /* 0x0000000476007986 */ /* 0x002fe2000c101d0c */
[----:B------:R-:W-:Y:S05]  /*29d0*/  EXIT ;  /* 0x000000000000794d */ /* 0x000fea0003800000 */
.L_x_2:
[----:B------:R-:W-:-:S00]  /*29e0*/  BRA `(.L_x_2) ;  /* 0xfffffff000007947 */ /* 0x000fc0000383ffff */
[----:B------:R-:W-:-:S00]  /*29f0*/  NOP ;  /* 0x0000000000007918 */ /* 0x000fc00000000000 */
        /* <DEDUP_REMOVED lines=8> */
.L_x_3:


//--------------------- .nv.shared.matmul_kernel  --------------------------
	.section	.nv.shared.matmul_kernel,"aw",@nobits
	.sectionflags	@""
	.align	16
